//
// Generated by NVIDIA NVVM Compiler
//
// Compiler Build ID: CL-36424714
// Cuda compilation tools, release 13.0, V13.0.88
// Based on NVVM 20.0.0
//

.version 9.0
.target sm_100
.address_size 64

	// .globl	position196
// _ZZ4sum1E10partialSum has been demoted
// _ZZ8adjDiff1E10sharedData has been demoted
// _ZZ7matMul1E2sA has been demoted
// _ZZ7matMul1E2sB has been demoted
// _ZZ8blockSumE10sharedData has been demoted
// _ZZ13inclusiveScanE5sdata has been demoted

.visible .entry position196(
	.param .u64 .ptr .align 1 position196_param_0
)
{
	.reg .b32 	%r<6>;
	.reg .b64 	%rd<5>;

	ld.param.u64 	%rd1, [position196_param_0];
	cvta.to.global.u64 	%rd2, %rd1;
	mov.u32 	%r1, %ctaid.x;
	mov.u32 	%r2, %ntid.x;
	mov.u32 	%r3, %tid.x;
	mad.lo.s32 	%r4, %r1, %r2, %r3;
	mul.wide.s32 	%rd3, %r4, 4;
	add.s64 	%rd4, %rd2, %rd3;
	mov.b32 	%r5, 196;
	st.global.u32 	[%rd4], %r5;
	ret;

}
	// .globl	positionBlockIdx
.visible .entry positionBlockIdx(
	.param .u64 .ptr .align 1 positionBlockIdx_param_0
)
{
	.reg .b32 	%r<5>;
	.reg .b64 	%rd<5>;

	ld.param.u64 	%rd1, [positionBlockIdx_param_0];
	cvta.to.global.u64 	%rd2, %rd1;
	mov.u32 	%r1, %ctaid.x;
	mov.u32 	%r2, %ntid.x;
	mov.u32 	%r3, %tid.x;
	mad.lo.s32 	%r4, %r1, %r2, %r3;
	mul.wide.s32 	%rd3, %r4, 4;
	add.s64 	%rd4, %rd2, %rd3;
	st.global.u32 	[%rd4], %r1;
	ret;

}
	// .globl	positionThreadIdx
.visible .entry positionThreadIdx(
	.param .u64 .ptr .align 1 positionThreadIdx_param_0
)
{
	.reg .b32 	%r<5>;
	.reg .b64 	%rd<5>;

	ld.param.u64 	%rd1, [positionThreadIdx_param_0];
	cvta.to.global.u64 	%rd2, %rd1;
	mov.u32 	%r1, %ctaid.x;
	mov.u32 	%r2, %ntid.x;
	mov.u32 	%r3, %tid.x;
	mad.lo.s32 	%r4, %r1, %r2, %r3;
	mul.wide.s32 	%rd3, %r4, 4;
	add.s64 	%rd4, %rd2, %rd3;
	st.global.u32 	[%rd4], %r3;
	ret;

}
	// .globl	positionGlobalIdx
.visible .entry positionGlobalIdx(
	.param .u64 .ptr .align 1 positionGlobalIdx_param_0
)
{
	.reg .b32 	%r<5>;
	.reg .b64 	%rd<5>;

	ld.param.u64 	%rd1, [positionGlobalIdx_param_0];
	cvta.to.global.u64 	%rd2, %rd1;
	mov.u32 	%r1, %ctaid.x;
	mov.u32 	%r2, %ntid.x;
	mov.u32 	%r3, %tid.x;
	mad.lo.s32 	%r4, %r1, %r2, %r3;
	mul.wide.s32 	%rd3, %r4, 4;
	add.s64 	%rd4, %rd2, %rd3;
	st.global.u32 	[%rd4], %r4;
	ret;

}
	// .globl	raceCondition
.visible .entry raceCondition(
	.param .u64 .ptr .align 1 raceCondition_param_0
)
{
	.reg .b32 	%r<3>;
	.reg .b64 	%rd<3>;

	ld.param.u64 	%rd1, [raceCondition_param_0];
	cvta.to.global.u64 	%rd2, %rd1;
	ld.global.u32 	%r1, [%rd2];
	add.s32 	%r2, %r1, 50;
	st.global.u32 	[%rd2], %r2;
	ret;

}
	// .globl	sum0
.visible .entry sum0(
	.param .u64 .ptr .align 1 sum0_param_0,
	.param .u64 .ptr .align 1 sum0_param_1,
	.param .u64 .ptr .align 1 sum0_param_2
)
{
	.reg .pred 	%p<2>;
	.reg .b32 	%r<8>;
	.reg .b64 	%rd<9>;

	ld.param.u64 	%rd1, [sum0_param_0];
	ld.param.u64 	%rd3, [sum0_param_1];
	ld.param.u64 	%rd2, [sum0_param_2];
	cvta.to.global.u64 	%rd4, %rd3;
	mov.u32 	%r2, %ctaid.x;
	mov.u32 	%r3, %ntid.x;
	mov.u32 	%r4, %tid.x;
	mad.lo.s32 	%r1, %r2, %r3, %r4;
	ld.global.u32 	%r5, [%rd4];
	setp.gt.s32 	%p1, %r1, %r5;
	@%p1 bra 	$L__BB5_2;
	cvta.to.global.u64 	%rd5, %rd1;
	cvta.to.global.u64 	%rd6, %rd2;
	mul.wide.s32 	%rd7, %r1, 4;
	add.s64 	%rd8, %rd5, %rd7;
	ld.global.u32 	%r6, [%rd8];
	atom.global.add.u32 	%r7, [%rd6], %r6;
$L__BB5_2:
	ret;

}
	// .globl	sum1
.visible .entry sum1(
	.param .u64 .ptr .align 1 sum1_param_0,
	.param .u64 .ptr .align 1 sum1_param_1,
	.param .u64 .ptr .align 1 sum1_param_2
)
{
	.reg .pred 	%p<4>;
	.reg .b32 	%r<11>;
	.reg .b64 	%rd<9>;
	// demoted variable
	.shared .align 4 .u32 _ZZ4sum1E10partialSum;
	ld.param.u64 	%rd1, [sum1_param_0];
	ld.param.u64 	%rd3, [sum1_param_1];
	ld.param.u64 	%rd2, [sum1_param_2];
	cvta.to.global.u64 	%rd4, %rd3;
	mov.u32 	%r3, %ctaid.x;
	mov.u32 	%r4, %ntid.x;
	mov.u32 	%r1, %tid.x;
	mad.lo.s32 	%r2, %r3, %r4, %r1;
	ld.global.u32 	%r5, [%rd4];
	setp.gt.s32 	%p1, %r2, %r5;
	@%p1 bra 	$L__BB6_5;
	setp.ne.s32 	%p2, %r1, 0;
	@%p2 bra 	$L__BB6_3;
	mov.b32 	%r6, 0;
	st.shared.u32 	[_ZZ4sum1E10partialSum], %r6;
$L__BB6_3:
	setp.ne.s32 	%p3, %r1, 0;
	bar.sync 	0;
	cvta.to.global.u64 	%rd5, %rd1;
	mul.wide.s32 	%rd6, %r2, 4;
	add.s64 	%rd7, %rd5, %rd6;
	ld.global.u32 	%r7, [%rd7];
	atom.shared.add.u32 	%r8, [_ZZ4sum1E10partialSum], %r7;
	bar.sync 	0;
	@%p3 bra 	$L__BB6_5;
	ld.shared.u32 	%r9, [_ZZ4sum1E10partialSum];
	cvta.to.global.u64 	%rd8, %rd2;
	atom.global.add.u32 	%r10, [%rd8], %r9;
$L__BB6_5:
	ret;

}
	// .globl	adjDiff0
.visible .entry adjDiff0(
	.param .u64 .ptr .align 1 adjDiff0_param_0,
	.param .u64 .ptr .align 1 adjDiff0_param_1
)
{
	.reg .pred 	%p<2>;
	.reg .b32 	%r<9>;
	.reg .b64 	%rd<10>;

	ld.param.u64 	%rd1, [adjDiff0_param_0];
	ld.param.u64 	%rd2, [adjDiff0_param_1];
	mov.u32 	%r2, %ctaid.x;
	mov.u32 	%r3, %ntid.x;
	mov.u32 	%r4, %tid.x;
	mad.lo.s32 	%r1, %r2, %r3, %r4;
	setp.lt.s32 	%p1, %r1, 1;
	@%p1 bra 	$L__BB7_2;
	cvta.to.global.u64 	%rd3, %rd2;
	cvta.to.global.u64 	%rd4, %rd1;
	mul.wide.u32 	%rd5, %r1, 4;
	add.s64 	%rd6, %rd3, %rd5;
	ld.global.u32 	%r5, [%rd6];
	add.s32 	%r6, %r1, -1;
	mul.wide.u32 	%rd7, %r6, 4;
	add.s64 	%rd8, %rd3, %rd7;
	ld.global.u32 	%r7, [%rd8];
	sub.s32 	%r8, %r5, %r7;
	add.s64 	%rd9, %rd4, %rd5;
	st.global.u32 	[%rd9], %r8;
$L__BB7_2:
	ret;

}
	// .globl	adjDiff1
.visible .entry adjDiff1(
	.param .u64 .ptr .align 1 adjDiff1_param_0,
	.param .u64 .ptr .align 1 adjDiff1_param_1
)
{
	.reg .pred 	%p<3>;
	.reg .b32 	%r<16>;
	.reg .b64 	%rd<13>;
	// demoted variable
	.shared .align 4 .b8 _ZZ8adjDiff1E10sharedData[128];
	ld.param.u64 	%rd3, [adjDiff1_param_0];
	ld.param.u64 	%rd4, [adjDiff1_param_1];
	cvta.to.global.u64 	%rd1, %rd3;
	cvta.to.global.u64 	%rd2, %rd4;
	mov.u32 	%r3, %tid.x;
	mov.u32 	%r4, %ctaid.x;
	mov.u32 	%r5, %ntid.x;
	mad.lo.s32 	%r1, %r4, %r5, %r3;
	mul.wide.s32 	%rd5, %r1, 4;
	add.s64 	%rd6, %rd2, %rd5;
	ld.global.u32 	%r6, [%rd6];
	shl.b32 	%r7, %r3, 2;
	mov.u32 	%r8, _ZZ8adjDiff1E10sharedData;
	add.s32 	%r2, %r8, %r7;
	st.shared.u32 	[%r2], %r6;
	bar.sync 	0;
	setp.lt.u32 	%p1, %r3, 2;
	@%p1 bra 	$L__BB8_2;
	ld.shared.u32 	%r13, [%r2];
	ld.shared.u32 	%r14, [%r2+-4];
	sub.s32 	%r15, %r13, %r14;
	add.s64 	%rd12, %rd1, %rd5;
	st.global.u32 	[%rd12], %r15;
	bra.uni 	$L__BB8_4;
$L__BB8_2:
	setp.lt.s32 	%p2, %r1, 2;
	@%p2 bra 	$L__BB8_4;
	ld.shared.u32 	%r9, [%r2];
	add.s32 	%r10, %r1, -1;
	mul.wide.u32 	%rd7, %r10, 4;
	add.s64 	%rd8, %rd2, %rd7;
	ld.global.u32 	%r11, [%rd8];
	sub.s32 	%r12, %r9, %r11;
	mul.wide.u32 	%rd9, %r1, 4;
	add.s64 	%rd10, %rd1, %rd9;
	st.global.u32 	[%rd10], %r12;
$L__BB8_4:
	ret;

}
	// .globl	badKernel0
.visible .entry badKernel0(
	.param .u64 .ptr .align 1 badKernel0_param_0
)
{


	ret;

}
	// .globl	badKernel1
.visible .entry badKernel1(
	.param .u64 .ptr .align 1 badKernel1_param_0
)
{
	.reg .pred 	%p<3>;
	.reg .b32 	%r<6>;

	mov.u32 	%r1, %ctaid.x;
	mov.u32 	%r2, %ntid.x;
	mov.u32 	%r3, %tid.x;
	mad.lo.s32 	%r4, %r1, %r2, %r3;
	and.b32  	%r5, %r4, 1;
	setp.eq.b32 	%p1, %r5, 1;
	not.pred 	%p2, %p1;
	@%p2 bra 	$L__BB10_2;
	bar.sync 	0;
$L__BB10_2:
	ret;

}
	// .globl	matMul0
.visible .entry matMul0(
	.param .u64 .ptr .align 1 matMul0_param_0,
	.param .u64 .ptr .align 1 matMul0_param_1,
	.param .u64 .ptr .align 1 matMul0_param_2,
	.param .u64 .ptr .align 1 matMul0_param_3
)
{
	.reg .pred 	%p<10>;
	.reg .b32 	%r<40>;
	.reg .b32 	%f<68>;
	.reg .b64 	%rd<68>;

	ld.param.u64 	%rd14, [matMul0_param_0];
	ld.param.u64 	%rd15, [matMul0_param_1];
	ld.param.u64 	%rd13, [matMul0_param_2];
	ld.param.u64 	%rd16, [matMul0_param_3];
	cvta.to.global.u64 	%rd1, %rd15;
	cvta.to.global.u64 	%rd2, %rd14;
	cvta.to.global.u64 	%rd17, %rd16;
	mov.u32 	%r18, %ctaid.y;
	mov.u32 	%r19, %ntid.y;
	mov.u32 	%r20, %tid.y;
	mad.lo.s32 	%r1, %r18, %r19, %r20;
	mov.u32 	%r21, %ctaid.x;
	mov.u32 	%r22, %ntid.x;
	mov.u32 	%r23, %tid.x;
	mad.lo.s32 	%r2, %r21, %r22, %r23;
	ld.global.u32 	%r3, [%rd17];
	setp.lt.s32 	%p1, %r3, 1;
	mov.f32 	%f67, 0f00000000;
	@%p1 bra 	$L__BB11_12;
	mul.lo.s32 	%r4, %r3, %r1;
	setp.lt.u32 	%p2, %r3, 8;
	mov.f32 	%f67, 0f00000000;
	mov.b32 	%r38, 0;
	@%p2 bra 	$L__BB11_4;
	and.b32  	%r38, %r3, 2147483640;
	neg.s32 	%r36, %r38;
	mul.wide.u32 	%rd18, %r3, 4;
	add.s64 	%rd3, %rd1, %rd18;
	mul.wide.u32 	%rd19, %r3, 8;
	add.s64 	%rd4, %rd1, %rd19;
	mul.wide.u32 	%rd20, %r3, 12;
	add.s64 	%rd5, %rd1, %rd20;
	mul.wide.u32 	%rd21, %r3, 16;
	add.s64 	%rd6, %rd1, %rd21;
	mul.wide.u32 	%rd22, %r3, 20;
	add.s64 	%rd7, %rd1, %rd22;
	mul.wide.u32 	%rd23, %r3, 24;
	add.s64 	%rd8, %rd1, %rd23;
	mul.wide.u32 	%rd24, %r3, 28;
	add.s64 	%rd9, %rd1, %rd24;
	mul.wide.u32 	%rd25, %r4, 4;
	add.s64 	%rd26, %rd25, %rd2;
	add.s64 	%rd67, %rd26, 16;
	mov.f32 	%f67, 0f00000000;
	shl.b32 	%r26, %r3, 3;
	mov.u32 	%r35, %r2;
$L__BB11_3:
	.pragma "nounroll";
	mul.wide.s32 	%rd27, %r35, 4;
	add.s64 	%rd28, %rd3, %rd27;
	add.s64 	%rd29, %rd4, %rd27;
	add.s64 	%rd30, %rd5, %rd27;
	add.s64 	%rd31, %rd6, %rd27;
	add.s64 	%rd32, %rd7, %rd27;
	add.s64 	%rd33, %rd8, %rd27;
	add.s64 	%rd34, %rd9, %rd27;
	add.s64 	%rd35, %rd1, %rd27;
	ld.global.f32 	%f17, [%rd67+-16];
	ld.global.f32 	%f18, [%rd35];
	fma.rn.f32 	%f19, %f17, %f18, %f67;
	ld.global.f32 	%f20, [%rd67+-12];
	ld.global.f32 	%f21, [%rd28];
	fma.rn.f32 	%f22, %f20, %f21, %f19;
	ld.global.f32 	%f23, [%rd67+-8];
	ld.global.f32 	%f24, [%rd29];
	fma.rn.f32 	%f25, %f23, %f24, %f22;
	ld.global.f32 	%f26, [%rd67+-4];
	ld.global.f32 	%f27, [%rd30];
	fma.rn.f32 	%f28, %f26, %f27, %f25;
	ld.global.f32 	%f29, [%rd67];
	ld.global.f32 	%f30, [%rd31];
	fma.rn.f32 	%f31, %f29, %f30, %f28;
	ld.global.f32 	%f32, [%rd67+4];
	ld.global.f32 	%f33, [%rd32];
	fma.rn.f32 	%f34, %f32, %f33, %f31;
	ld.global.f32 	%f35, [%rd67+8];
	ld.global.f32 	%f36, [%rd33];
	fma.rn.f32 	%f37, %f35, %f36, %f34;
	ld.global.f32 	%f38, [%rd67+12];
	ld.global.f32 	%f39, [%rd34];
	fma.rn.f32 	%f67, %f38, %f39, %f37;
	add.s32 	%r36, %r36, 8;
	add.s32 	%r35, %r35, %r26;
	add.s64 	%rd67, %rd67, 32;
	setp.ne.s32 	%p3, %r36, 0;
	@%p3 bra 	$L__BB11_3;
$L__BB11_4:
	and.b32  	%r12, %r3, 7;
	setp.eq.s32 	%p4, %r12, 0;
	@%p4 bra 	$L__BB11_12;
	and.b32  	%r13, %r3, 3;
	setp.lt.u32 	%p5, %r12, 4;
	@%p5 bra 	$L__BB11_7;
	add.s32 	%r27, %r38, %r4;
	mul.wide.u32 	%rd36, %r27, 4;
	add.s64 	%rd37, %rd2, %rd36;
	ld.global.f32 	%f41, [%rd37];
	mad.lo.s32 	%r28, %r38, %r3, %r2;
	mul.wide.s32 	%rd38, %r28, 4;
	add.s64 	%rd39, %rd1, %rd38;
	ld.global.f32 	%f42, [%rd39];
	fma.rn.f32 	%f43, %f41, %f42, %f67;
	cvt.u64.u32 	%rd40, %r4;
	cvt.u64.u32 	%rd41, %r38;
	add.s64 	%rd42, %rd41, %rd40;
	shl.b64 	%rd43, %rd42, 2;
	add.s64 	%rd44, %rd2, %rd43;
	ld.global.f32 	%f44, [%rd44+4];
	mul.wide.u32 	%rd45, %r3, 4;
	add.s64 	%rd46, %rd39, %rd45;
	ld.global.f32 	%f45, [%rd46];
	fma.rn.f32 	%f46, %f44, %f45, %f43;
	ld.global.f32 	%f47, [%rd44+8];
	add.s64 	%rd47, %rd46, %rd45;
	ld.global.f32 	%f48, [%rd47];
	fma.rn.f32 	%f49, %f47, %f48, %f46;
	ld.global.f32 	%f50, [%rd44+12];
	add.s64 	%rd48, %rd47, %rd45;
	ld.global.f32 	%f51, [%rd48];
	fma.rn.f32 	%f67, %f50, %f51, %f49;
	add.s32 	%r38, %r38, 4;
$L__BB11_7:
	setp.eq.s32 	%p6, %r13, 0;
	@%p6 bra 	$L__BB11_12;
	setp.eq.s32 	%p7, %r13, 1;
	@%p7 bra 	$L__BB11_10;
	add.s32 	%r29, %r38, %r4;
	mul.wide.u32 	%rd49, %r29, 4;
	add.s64 	%rd50, %rd2, %rd49;
	ld.global.f32 	%f53, [%rd50];
	mad.lo.s32 	%r30, %r38, %r3, %r2;
	mul.wide.s32 	%rd51, %r30, 4;
	add.s64 	%rd52, %rd1, %rd51;
	ld.global.f32 	%f54, [%rd52];
	fma.rn.f32 	%f55, %f53, %f54, %f67;
	cvt.u64.u32 	%rd53, %r4;
	cvt.u64.u32 	%rd54, %r38;
	add.s64 	%rd55, %rd54, %rd53;
	shl.b64 	%rd56, %rd55, 2;
	add.s64 	%rd57, %rd2, %rd56;
	ld.global.f32 	%f56, [%rd57+4];
	mul.wide.u32 	%rd58, %r3, 4;
	add.s64 	%rd59, %rd52, %rd58;
	ld.global.f32 	%f57, [%rd59];
	fma.rn.f32 	%f67, %f56, %f57, %f55;
	add.s32 	%r38, %r38, 2;
$L__BB11_10:
	and.b32  	%r31, %r3, 1;
	setp.eq.b32 	%p8, %r31, 1;
	not.pred 	%p9, %p8;
	@%p9 bra 	$L__BB11_12;
	add.s32 	%r32, %r38, %r4;
	mul.wide.u32 	%rd60, %r32, 4;
	add.s64 	%rd61, %rd2, %rd60;
	ld.global.f32 	%f58, [%rd61];
	mad.lo.s32 	%r33, %r38, %r3, %r2;
	mul.wide.s32 	%rd62, %r33, 4;
	add.s64 	%rd63, %rd1, %rd62;
	ld.global.f32 	%f59, [%rd63];
	fma.rn.f32 	%f67, %f58, %f59, %f67;
$L__BB11_12:
	cvta.to.global.u64 	%rd64, %rd13;
	mad.lo.s32 	%r34, %r3, %r1, %r2;
	mul.wide.s32 	%rd65, %r34, 4;
	add.s64 	%rd66, %rd64, %rd65;
	st.global.f32 	[%rd66], %f67;
	ret;

}
	// .globl	matMul1
.visible .entry matMul1(
	.param .u64 .ptr .align 1 matMul1_param_0,
	.param .u64 .ptr .align 1 matMul1_param_1,
	.param .u64 .ptr .align 1 matMul1_param_2,
	.param .u64 .ptr .align 1 matMul1_param_3
)
{
	.reg .pred 	%p<8>;
	.reg .b32 	%r<72>;
	.reg .b32 	%f<200>;
	.reg .b64 	%rd<35>;
	// demoted variable
	.shared .align 4 .b8 _ZZ7matMul1E2sA[256];
	// demoted variable
	.shared .align 4 .b8 _ZZ7matMul1E2sB[256];
	ld.param.u64 	%rd5, [matMul1_param_1];
	ld.param.u64 	%rd6, [matMul1_param_3];
	cvta.to.global.u64 	%rd1, %rd5;
	cvta.to.global.u64 	%rd7, %rd6;
	mov.u32 	%r1, %tid.x;
	mov.u32 	%r2, %tid.y;
	mov.u32 	%r34, %ctaid.x;
	mov.u32 	%r35, %ctaid.y;
	mov.u32 	%r36, %ntid.y;
	mad.lo.s32 	%r3, %r35, %r36, %r2;
	mov.u32 	%r37, %ntid.x;
	mad.lo.s32 	%r4, %r34, %r37, %r1;
	ld.global.u32 	%r5, [%rd7];
	shr.s32 	%r38, %r5, 31;
	shr.u32 	%r39, %r38, 29;
	add.s32 	%r40, %r5, %r39;
	shr.s32 	%r6, %r40, 3;
	setp.lt.s32 	%p1, %r5, 8;
	mov.f32 	%f199, 0f00000000;
	@%p1 bra 	$L__BB12_9;
	mad.lo.s32 	%r7, %r5, %r3, %r1;
	shl.b32 	%r42, %r2, 5;
	mov.u32 	%r43, _ZZ7matMul1E2sA;
	add.s32 	%r8, %r43, %r42;
	shl.b32 	%r44, %r1, 2;
	add.s32 	%r9, %r8, %r44;
	mov.u32 	%r45, _ZZ7matMul1E2sB;
	add.s32 	%r11, %r45, %r44;
	add.s32 	%r10, %r11, %r42;
	add.s32 	%r46, %r6, -1;
	setp.lt.u32 	%p2, %r46, 3;
	mov.f32 	%f199, 0f00000000;
	mov.b32 	%r71, 0;
	@%p2 bra 	$L__BB12_4;
	and.b32  	%r71, %r6, 268435452;
	neg.s32 	%r69, %r71;
	add.s32 	%r48, %r2, 24;
	mad.lo.s32 	%r67, %r5, %r48, %r4;
	add.s32 	%r49, %r2, 16;
	mad.lo.s32 	%r66, %r5, %r49, %r4;
	add.s32 	%r50, %r2, 8;
	mad.lo.s32 	%r65, %r5, %r50, %r4;
	mad.lo.s32 	%r64, %r2, %r5, %r4;
	mov.f32 	%f199, 0f00000000;
	mov.u32 	%r68, %r7;
$L__BB12_3:
	.pragma "nounroll";
	ld.param.u64 	%rd32, [matMul1_param_0];
	cvta.to.global.u64 	%rd8, %rd32;
	mul.wide.s32 	%rd9, %r68, 4;
	add.s64 	%rd10, %rd8, %rd9;
	ld.global.f32 	%f14, [%rd10];
	st.shared.f32 	[%r9], %f14;
	mul.wide.s32 	%rd11, %r64, 4;
	add.s64 	%rd12, %rd1, %rd11;
	ld.global.f32 	%f15, [%rd12];
	st.shared.f32 	[%r10], %f15;
	bar.sync 	0;
	ld.shared.f32 	%f16, [%r8];
	ld.shared.f32 	%f17, [%r11];
	fma.rn.f32 	%f18, %f16, %f17, %f199;
	ld.shared.f32 	%f19, [%r8+4];
	ld.shared.f32 	%f20, [%r11+32];
	fma.rn.f32 	%f21, %f19, %f20, %f18;
	ld.shared.f32 	%f22, [%r8+8];
	ld.shared.f32 	%f23, [%r11+64];
	fma.rn.f32 	%f24, %f22, %f23, %f21;
	ld.shared.f32 	%f25, [%r8+12];
	ld.shared.f32 	%f26, [%r11+96];
	fma.rn.f32 	%f27, %f25, %f26, %f24;
	ld.shared.f32 	%f28, [%r8+16];
	ld.shared.f32 	%f29, [%r11+128];
	fma.rn.f32 	%f30, %f28, %f29, %f27;
	ld.shared.f32 	%f31, [%r8+20];
	ld.shared.f32 	%f32, [%r11+160];
	fma.rn.f32 	%f33, %f31, %f32, %f30;
	ld.shared.f32 	%f34, [%r8+24];
	ld.shared.f32 	%f35, [%r11+192];
	fma.rn.f32 	%f36, %f34, %f35, %f33;
	ld.shared.f32 	%f37, [%r8+28];
	ld.shared.f32 	%f38, [%r11+224];
	fma.rn.f32 	%f39, %f37, %f38, %f36;
	bar.sync 	0;
	ld.global.f32 	%f40, [%rd10+32];
	st.shared.f32 	[%r9], %f40;
	mul.wide.s32 	%rd13, %r65, 4;
	add.s64 	%rd14, %rd1, %rd13;
	ld.global.f32 	%f41, [%rd14];
	st.shared.f32 	[%r10], %f41;
	bar.sync 	0;
	ld.shared.f32 	%f42, [%r8];
	ld.shared.f32 	%f43, [%r11];
	fma.rn.f32 	%f44, %f42, %f43, %f39;
	ld.shared.f32 	%f45, [%r8+4];
	ld.shared.f32 	%f46, [%r11+32];
	fma.rn.f32 	%f47, %f45, %f46, %f44;
	ld.shared.f32 	%f48, [%r8+8];
	ld.shared.f32 	%f49, [%r11+64];
	fma.rn.f32 	%f50, %f48, %f49, %f47;
	ld.shared.f32 	%f51, [%r8+12];
	ld.shared.f32 	%f52, [%r11+96];
	fma.rn.f32 	%f53, %f51, %f52, %f50;
	ld.shared.f32 	%f54, [%r8+16];
	ld.shared.f32 	%f55, [%r11+128];
	fma.rn.f32 	%f56, %f54, %f55, %f53;
	ld.shared.f32 	%f57, [%r8+20];
	ld.shared.f32 	%f58, [%r11+160];
	fma.rn.f32 	%f59, %f57, %f58, %f56;
	ld.shared.f32 	%f60, [%r8+24];
	ld.shared.f32 	%f61, [%r11+192];
	fma.rn.f32 	%f62, %f60, %f61, %f59;
	ld.shared.f32 	%f63, [%r8+28];
	ld.shared.f32 	%f64, [%r11+224];
	fma.rn.f32 	%f65, %f63, %f64, %f62;
	bar.sync 	0;
	ld.global.f32 	%f66, [%rd10+64];
	st.shared.f32 	[%r9], %f66;
	mul.wide.s32 	%rd15, %r66, 4;
	add.s64 	%rd16, %rd1, %rd15;
	ld.global.f32 	%f67, [%rd16];
	st.shared.f32 	[%r10], %f67;
	bar.sync 	0;
	ld.shared.f32 	%f68, [%r8];
	ld.shared.f32 	%f69, [%r11];
	fma.rn.f32 	%f70, %f68, %f69, %f65;
	ld.shared.f32 	%f71, [%r8+4];
	ld.shared.f32 	%f72, [%r11+32];
	fma.rn.f32 	%f73, %f71, %f72, %f70;
	ld.shared.f32 	%f74, [%r8+8];
	ld.shared.f32 	%f75, [%r11+64];
	fma.rn.f32 	%f76, %f74, %f75, %f73;
	ld.shared.f32 	%f77, [%r8+12];
	ld.shared.f32 	%f78, [%r11+96];
	fma.rn.f32 	%f79, %f77, %f78, %f76;
	ld.shared.f32 	%f80, [%r8+16];
	ld.shared.f32 	%f81, [%r11+128];
	fma.rn.f32 	%f82, %f80, %f81, %f79;
	ld.shared.f32 	%f83, [%r8+20];
	ld.shared.f32 	%f84, [%r11+160];
	fma.rn.f32 	%f85, %f83, %f84, %f82;
	ld.shared.f32 	%f86, [%r8+24];
	ld.shared.f32 	%f87, [%r11+192];
	fma.rn.f32 	%f88, %f86, %f87, %f85;
	ld.shared.f32 	%f89, [%r8+28];
	ld.shared.f32 	%f90, [%r11+224];
	fma.rn.f32 	%f91, %f89, %f90, %f88;
	bar.sync 	0;
	ld.global.f32 	%f92, [%rd10+96];
	st.shared.f32 	[%r9], %f92;
	mul.wide.s32 	%rd17, %r67, 4;
	add.s64 	%rd18, %rd1, %rd17;
	ld.global.f32 	%f93, [%rd18];
	st.shared.f32 	[%r10], %f93;
	bar.sync 	0;
	ld.shared.f32 	%f94, [%r8];
	ld.shared.f32 	%f95, [%r11];
	fma.rn.f32 	%f96, %f94, %f95, %f91;
	ld.shared.f32 	%f97, [%r8+4];
	ld.shared.f32 	%f98, [%r11+32];
	fma.rn.f32 	%f99, %f97, %f98, %f96;
	ld.shared.f32 	%f100, [%r8+8];
	ld.shared.f32 	%f101, [%r11+64];
	fma.rn.f32 	%f102, %f100, %f101, %f99;
	ld.shared.f32 	%f103, [%r8+12];
	ld.shared.f32 	%f104, [%r11+96];
	fma.rn.f32 	%f105, %f103, %f104, %f102;
	ld.shared.f32 	%f106, [%r8+16];
	ld.shared.f32 	%f107, [%r11+128];
	fma.rn.f32 	%f108, %f106, %f107, %f105;
	ld.shared.f32 	%f109, [%r8+20];
	ld.shared.f32 	%f110, [%r11+160];
	fma.rn.f32 	%f111, %f109, %f110, %f108;
	ld.shared.f32 	%f112, [%r8+24];
	ld.shared.f32 	%f113, [%r11+192];
	fma.rn.f32 	%f114, %f112, %f113, %f111;
	ld.shared.f32 	%f115, [%r8+28];
	ld.shared.f32 	%f116, [%r11+224];
	fma.rn.f32 	%f199, %f115, %f116, %f114;
	bar.sync 	0;
	add.s32 	%r69, %r69, 4;
	add.s32 	%r68, %r68, 32;
	shl.b32 	%r51, %r5, 5;
	add.s32 	%r67, %r67, %r51;
	add.s32 	%r66, %r66, %r51;
	add.s32 	%r65, %r65, %r51;
	add.s32 	%r64, %r64, %r51;
	setp.ne.s32 	%p3, %r69, 0;
	@%p3 bra 	$L__BB12_3;
$L__BB12_4:
	and.b32  	%r31, %r6, 3;
	setp.eq.s32 	%p4, %r31, 0;
	@%p4 bra 	$L__BB12_9;
	ld.param.u64 	%rd33, [matMul1_param_0];
	cvta.to.global.u64 	%rd2, %rd33;
	setp.eq.s32 	%p5, %r31, 1;
	@%p5 bra 	$L__BB12_7;
	shl.b32 	%r52, %r71, 3;
	add.s32 	%r53, %r7, %r52;
	mul.wide.s32 	%rd19, %r53, 4;
	add.s64 	%rd20, %rd2, %rd19;
	ld.global.f32 	%f118, [%rd20];
	st.shared.f32 	[%r9], %f118;
	add.s32 	%r54, %r52, %r2;
	mad.lo.s32 	%r55, %r54, %r5, %r4;
	mul.wide.s32 	%rd21, %r55, 4;
	add.s64 	%rd22, %rd1, %rd21;
	ld.global.f32 	%f119, [%rd22];
	st.shared.f32 	[%r10], %f119;
	bar.sync 	0;
	ld.shared.f32 	%f120, [%r8];
	ld.shared.f32 	%f121, [%r11];
	fma.rn.f32 	%f122, %f120, %f121, %f199;
	ld.shared.f32 	%f123, [%r8+4];
	ld.shared.f32 	%f124, [%r11+32];
	fma.rn.f32 	%f125, %f123, %f124, %f122;
	ld.shared.f32 	%f126, [%r8+8];
	ld.shared.f32 	%f127, [%r11+64];
	fma.rn.f32 	%f128, %f126, %f127, %f125;
	ld.shared.f32 	%f129, [%r8+12];
	ld.shared.f32 	%f130, [%r11+96];
	fma.rn.f32 	%f131, %f129, %f130, %f128;
	ld.shared.f32 	%f132, [%r8+16];
	ld.shared.f32 	%f133, [%r11+128];
	fma.rn.f32 	%f134, %f132, %f133, %f131;
	ld.shared.f32 	%f135, [%r8+20];
	ld.shared.f32 	%f136, [%r11+160];
	fma.rn.f32 	%f137, %f135, %f136, %f134;
	ld.shared.f32 	%f138, [%r8+24];
	ld.shared.f32 	%f139, [%r11+192];
	fma.rn.f32 	%f140, %f138, %f139, %f137;
	ld.shared.f32 	%f141, [%r8+28];
	ld.shared.f32 	%f142, [%r11+224];
	fma.rn.f32 	%f143, %f141, %f142, %f140;
	bar.sync 	0;
	ld.global.f32 	%f144, [%rd20+32];
	st.shared.f32 	[%r9], %f144;
	add.s32 	%r56, %r54, 8;
	mad.lo.s32 	%r57, %r56, %r5, %r4;
	mul.wide.s32 	%rd23, %r57, 4;
	add.s64 	%rd24, %rd1, %rd23;
	ld.global.f32 	%f145, [%rd24];
	st.shared.f32 	[%r10], %f145;
	bar.sync 	0;
	ld.shared.f32 	%f146, [%r8];
	ld.shared.f32 	%f147, [%r11];
	fma.rn.f32 	%f148, %f146, %f147, %f143;
	ld.shared.f32 	%f149, [%r8+4];
	ld.shared.f32 	%f150, [%r11+32];
	fma.rn.f32 	%f151, %f149, %f150, %f148;
	ld.shared.f32 	%f152, [%r8+8];
	ld.shared.f32 	%f153, [%r11+64];
	fma.rn.f32 	%f154, %f152, %f153, %f151;
	ld.shared.f32 	%f155, [%r8+12];
	ld.shared.f32 	%f156, [%r11+96];
	fma.rn.f32 	%f157, %f155, %f156, %f154;
	ld.shared.f32 	%f158, [%r8+16];
	ld.shared.f32 	%f159, [%r11+128];
	fma.rn.f32 	%f160, %f158, %f159, %f157;
	ld.shared.f32 	%f161, [%r8+20];
	ld.shared.f32 	%f162, [%r11+160];
	fma.rn.f32 	%f163, %f161, %f162, %f160;
	ld.shared.f32 	%f164, [%r8+24];
	ld.shared.f32 	%f165, [%r11+192];
	fma.rn.f32 	%f166, %f164, %f165, %f163;
	ld.shared.f32 	%f167, [%r8+28];
	ld.shared.f32 	%f168, [%r11+224];
	fma.rn.f32 	%f199, %f167, %f168, %f166;
	bar.sync 	0;
	add.s32 	%r71, %r71, 2;
$L__BB12_7:
	and.b32  	%r58, %r6, 1;
	setp.eq.b32 	%p6, %r58, 1;
	not.pred 	%p7, %p6;
	@%p7 bra 	$L__BB12_9;
	shl.b32 	%r59, %r71, 3;
	add.s32 	%r60, %r7, %r59;
	mul.wide.s32 	%rd25, %r60, 4;
	add.s64 	%rd26, %rd2, %rd25;
	ld.global.f32 	%f169, [%rd26];
	st.shared.f32 	[%r9], %f169;
	add.s32 	%r61, %r59, %r2;
	mad.lo.s32 	%r62, %r61, %r5, %r4;
	mul.wide.s32 	%rd27, %r62, 4;
	add.s64 	%rd28, %rd1, %rd27;
	ld.global.f32 	%f170, [%rd28];
	st.shared.f32 	[%r10], %f170;
	bar.sync 	0;
	ld.shared.f32 	%f171, [%r8];
	ld.shared.f32 	%f172, [%r11];
	fma.rn.f32 	%f173, %f171, %f172, %f199;
	ld.shared.f32 	%f174, [%r8+4];
	ld.shared.f32 	%f175, [%r11+32];
	fma.rn.f32 	%f176, %f174, %f175, %f173;
	ld.shared.f32 	%f177, [%r8+8];
	ld.shared.f32 	%f178, [%r11+64];
	fma.rn.f32 	%f179, %f177, %f178, %f176;
	ld.shared.f32 	%f180, [%r8+12];
	ld.shared.f32 	%f181, [%r11+96];
	fma.rn.f32 	%f182, %f180, %f181, %f179;
	ld.shared.f32 	%f183, [%r8+16];
	ld.shared.f32 	%f184, [%r11+128];
	fma.rn.f32 	%f185, %f183, %f184, %f182;
	ld.shared.f32 	%f186, [%r8+20];
	ld.shared.f32 	%f187, [%r11+160];
	fma.rn.f32 	%f188, %f186, %f187, %f185;
	ld.shared.f32 	%f189, [%r8+24];
	ld.shared.f32 	%f190, [%r11+192];
	fma.rn.f32 	%f191, %f189, %f190, %f188;
	ld.shared.f32 	%f192, [%r8+28];
	ld.shared.f32 	%f193, [%r11+224];
	fma.rn.f32 	%f199, %f192, %f193, %f191;
	bar.sync 	0;
$L__BB12_9:
	ld.param.u64 	%rd34, [matMul1_param_2];
	cvta.to.global.u64 	%rd29, %rd34;
	mad.lo.s32 	%r63, %r5, %r3, %r4;
	mul.wide.s32 	%rd30, %r63, 4;
	add.s64 	%rd31, %rd29, %rd30;
	st.global.f32 	[%rd31], %f199;
	ret;

}
	// .globl	badMemoryAccess
.visible .entry badMemoryAccess(
	.param .u64 .ptr .align 1 badMemoryAccess_param_0,
	.param .u64 .ptr .align 1 badMemoryAccess_param_1
)
{
	.reg .b32 	%r<8>;
	.reg .b64 	%rd<9>;

	ld.param.u64 	%rd1, [badMemoryAccess_param_0];
	ld.param.u64 	%rd2, [badMemoryAccess_param_1];
	cvta.to.global.u64 	%rd3, %rd2;
	cvta.to.global.u64 	%rd4, %rd1;
	mov.u32 	%r1, %ctaid.x;
	mov.u32 	%r2, %ntid.x;
	mov.u32 	%r3, %tid.x;
	mad.lo.s32 	%r4, %r1, %r2, %r3;
	mul.wide.s32 	%rd5, %r4, 4;
	add.s64 	%rd6, %rd4, %rd5;
	ld.global.u32 	%r5, [%rd6];
	add.s64 	%rd7, %rd6, %rd5;
	ld.global.u32 	%r6, [%rd7];
	add.s32 	%r7, %r6, %r5;
	add.s64 	%rd8, %rd3, %rd5;
	st.global.u32 	[%rd8], %r7;
	ret;

}
	// .globl	blockSum
.visible .entry blockSum(
	.param .u64 .ptr .align 1 blockSum_param_0,
	.param .u64 .ptr .align 1 blockSum_param_1,
	.param .u64 .ptr .align 1 blockSum_param_2
)
{
	.reg .pred 	%p<7>;
	.reg .b32 	%r<19>;
	.reg .b64 	%rd<13>;
	// demoted variable
	.shared .align 4 .b8 _ZZ8blockSumE10sharedData[128];
	ld.param.u64 	%rd3, [blockSum_param_0];
	ld.param.u64 	%rd4, [blockSum_param_1];
	ld.param.u64 	%rd5, [blockSum_param_2];
	cvta.to.global.u64 	%rd6, %rd5;
	ld.global.u64 	%rd1, [%rd6];
	mov.u32 	%r1, %ctaid.x;
	mov.u32 	%r18, %ntid.x;
	mov.u32 	%r3, %tid.x;
	setp.ne.s32 	%p1, %r3, 0;
	@%p1 bra 	$L__BB14_2;
	mov.b32 	%r7, 0;
	st.shared.u32 	[_ZZ8blockSumE10sharedData], %r7;
	st.shared.u32 	[_ZZ8blockSumE10sharedData+4], %r7;
	st.shared.u32 	[_ZZ8blockSumE10sharedData+8], %r7;
	st.shared.u32 	[_ZZ8blockSumE10sharedData+12], %r7;
	st.shared.u32 	[_ZZ8blockSumE10sharedData+16], %r7;
	st.shared.u32 	[_ZZ8blockSumE10sharedData+20], %r7;
	st.shared.u32 	[_ZZ8blockSumE10sharedData+24], %r7;
	st.shared.u32 	[_ZZ8blockSumE10sharedData+28], %r7;
	st.shared.u32 	[_ZZ8blockSumE10sharedData+32], %r7;
	st.shared.u32 	[_ZZ8blockSumE10sharedData+36], %r7;
	st.shared.u32 	[_ZZ8blockSumE10sharedData+40], %r7;
	st.shared.u32 	[_ZZ8blockSumE10sharedData+44], %r7;
	st.shared.u32 	[_ZZ8blockSumE10sharedData+48], %r7;
	st.shared.u32 	[_ZZ8blockSumE10sharedData+52], %r7;
	st.shared.u32 	[_ZZ8blockSumE10sharedData+56], %r7;
	st.shared.u32 	[_ZZ8blockSumE10sharedData+60], %r7;
	st.shared.u32 	[_ZZ8blockSumE10sharedData+64], %r7;
	st.shared.u32 	[_ZZ8blockSumE10sharedData+68], %r7;
	st.shared.u32 	[_ZZ8blockSumE10sharedData+72], %r7;
	st.shared.u32 	[_ZZ8blockSumE10sharedData+76], %r7;
	st.shared.u32 	[_ZZ8blockSumE10sharedData+80], %r7;
	st.shared.u32 	[_ZZ8blockSumE10sharedData+84], %r7;
	st.shared.u32 	[_ZZ8blockSumE10sharedData+88], %r7;
	st.shared.u32 	[_ZZ8blockSumE10sharedData+92], %r7;
	st.shared.u32 	[_ZZ8blockSumE10sharedData+96], %r7;
	st.shared.u32 	[_ZZ8blockSumE10sharedData+100], %r7;
	st.shared.u32 	[_ZZ8blockSumE10sharedData+104], %r7;
	st.shared.u32 	[_ZZ8blockSumE10sharedData+108], %r7;
	st.shared.u32 	[_ZZ8blockSumE10sharedData+112], %r7;
	st.shared.u32 	[_ZZ8blockSumE10sharedData+116], %r7;
	st.shared.u32 	[_ZZ8blockSumE10sharedData+120], %r7;
	st.shared.u32 	[_ZZ8blockSumE10sharedData+124], %r7;
$L__BB14_2:
	bar.sync 	0;
	mad.lo.s32 	%r8, %r1, %r18, %r3;
	cvt.s64.s32 	%rd2, %r8;
	setp.le.u64 	%p2, %rd1, %rd2;
	@%p2 bra 	$L__BB14_9;
	cvta.to.global.u64 	%rd7, %rd3;
	shl.b64 	%rd8, %rd2, 2;
	add.s64 	%rd9, %rd7, %rd8;
	ld.global.u32 	%r9, [%rd9];
	shl.b32 	%r10, %r3, 2;
	mov.u32 	%r11, _ZZ8blockSumE10sharedData;
	add.s32 	%r4, %r11, %r10;
	st.shared.u32 	[%r4], %r9;
	bar.sync 	0;
	setp.lt.u32 	%p3, %r18, 2;
	@%p3 bra 	$L__BB14_7;
$L__BB14_4:
	shr.u32 	%r6, %r18, 1;
	setp.ge.u32 	%p4, %r3, %r6;
	@%p4 bra 	$L__BB14_6;
	shl.b32 	%r12, %r6, 2;
	add.s32 	%r13, %r4, %r12;
	ld.shared.u32 	%r14, [%r13];
	ld.shared.u32 	%r15, [%r4];
	add.s32 	%r16, %r15, %r14;
	st.shared.u32 	[%r4], %r16;
$L__BB14_6:
	bar.sync 	0;
	setp.gt.u32 	%p5, %r18, 3;
	mov.u32 	%r18, %r6;
	@%p5 bra 	$L__BB14_4;
$L__BB14_7:
	setp.ne.s32 	%p6, %r3, 0;
	@%p6 bra 	$L__BB14_9;
	ld.shared.u32 	%r17, [_ZZ8blockSumE10sharedData];
	cvta.to.global.u64 	%rd10, %rd4;
	mul.wide.u32 	%rd11, %r1, 4;
	add.s64 	%rd12, %rd10, %rd11;
	st.global.u32 	[%rd12], %r17;
$L__BB14_9:
	ret;

}
	// .globl	inclusiveScan
.visible .entry inclusiveScan(
	.param .u64 .ptr .align 1 inclusiveScan_param_0
)
{
	.reg .pred 	%p<4>;
	.reg .b32 	%r<24>;
	.reg .b64 	%rd<5>;
	// demoted variable
	.shared .align 4 .b8 _ZZ13inclusiveScanE5sdata[128];
	ld.param.u64 	%rd2, [inclusiveScan_param_0];
	cvta.to.global.u64 	%rd3, %rd2;
	mov.u32 	%r10, %ctaid.x;
	mov.u32 	%r1, %ntid.x;
	mov.u32 	%r2, %tid.x;
	mad.lo.s32 	%r11, %r10, %r1, %r2;
	mul.wide.s32 	%rd4, %r11, 4;
	add.s64 	%rd1, %rd3, %rd4;
	ld.global.u32 	%r23, [%rd1];
	shl.b32 	%r12, %r2, 2;
	mov.u32 	%r13, _ZZ13inclusiveScanE5sdata;
	add.s32 	%r4, %r13, %r12;
	st.shared.u32 	[%r4], %r23;
	bar.sync 	0;
	setp.lt.u32 	%p1, %r1, 2;
	@%p1 bra 	$L__BB15_5;
	mov.b32 	%r21, 1;
$L__BB15_2:
	setp.lt.u32 	%p2, %r2, %r21;
	@%p2 bra 	$L__BB15_4;
	sub.s32 	%r15, %r2, %r21;
	shl.b32 	%r16, %r15, 2;
	add.s32 	%r18, %r13, %r16;
	ld.shared.u32 	%r19, [%r18];
	add.s32 	%r23, %r19, %r23;
$L__BB15_4:
	bar.sync 	0;
	st.shared.u32 	[%r4], %r23;
	bar.sync 	0;
	shl.b32 	%r21, %r21, 1;
	setp.lt.u32 	%p3, %r21, %r1;
	@%p3 bra 	$L__BB15_2;
$L__BB15_5:
	ld.shared.u32 	%r20, [%r4];
	st.global.u32 	[%rd1], %r20;
	ret;

}


// ===== COMPILED SASS (sm_100) =====

	.target	sm_100

	.elftype	@"ET_EXEC"


//--------------------- .note.nv.tkinfo           --------------------------
	.section	.note.nv.tkinfo,"",@"SHT_NOTE"
	.sectionflags	@"SHF_NOTE_NV_TKINFO"
	.tkinfo
        /*0018*/ 	.word	0x00000002
        /*0030*/ 	.string	""
        /*0030*/ 	.string	"ptxas"
        /*0030*/ 	.string	"Cuda compilation tools, release 13.0, V13.0.88"
        /*0030*/ 	.string	"Build cuda_13.0.r13.0/compiler.36424714_0"
        /*0030*/ 	.string	"-arch sm_100 -m 64 "



//--------------------- .note.nv.cuinfo           --------------------------
	.section	.note.nv.cuinfo,"",@"SHT_NOTE"
	.sectionflags	@"SHF_NOTE_NV_CUINFO"
        /*0018*/ 	.short	0x0002
        /*001a*/ 	.short	0x0064
        /*001c*/ 	.short	0x0082
	.zero		2


//--------------------- .nv.info                  --------------------------
	.section	.nv.info,"",@"SHT_CUDA_INFO"
	.align	4


	//----- nvinfo : EIATTR_REGCOUNT
	.align		4
        /*0000*/ 	.byte	0x04, 0x2f
        /*0002*/ 	.short	(.L_1 - .L_0)
	.align		4
.L_0:
        /*0004*/ 	.word	index@(position196)
        /*0008*/ 	.word	0x0000000a


	//----- nvinfo : EIATTR_FRAME_SIZE
	.align		4
.L_1:
        /*000c*/ 	.byte	0x04, 0x11
        /*000e*/ 	.short	(.L_3 - .L_2)
	.align		4
.L_2:
        /*0010*/ 	.word	index@(position196)
        /*0014*/ 	.word	0x00000000


	//----- nvinfo : EIATTR_REGCOUNT
	.align		4
.L_3:
        /*0018*/ 	.byte	0x04, 0x2f
        /*001a*/ 	.short	(.L_5 - .L_4)
	.align		4
.L_4:
        /*001c*/ 	.word	index@(positionBlockIdx)
        /*0020*/ 	.word	0x0000000a


	//----- nvinfo : EIATTR_FRAME_SIZE
	.align		4
.L_5:
        /*0024*/ 	.byte	0x04, 0x11
        /*0026*/ 	.short	(.L_7 - .L_6)
	.align		4
.L_6:
        /*0028*/ 	.word	index@(positionBlockIdx)
        /*002c*/ 	.word	0x00000000


	//----- nvinfo : EIATTR_REGCOUNT
	.align		4
.L_7:
        /*0030*/ 	.byte	0x04, 0x2f
        /*0032*/ 	.short	(.L_9 - .L_8)
	.align		4
.L_8:
        /*0034*/ 	.word	index@(positionThreadIdx)
        /*0038*/ 	.word	0x00000008


	//----- nvinfo : EIATTR_FRAME_SIZE
	.align		4
.L_9:
        /*003c*/ 	.byte	0x04, 0x11
        /*003e*/ 	.short	(.L_11 - .L_10)
	.align		4
.L_10:
        /*0040*/ 	.word	index@(positionThreadIdx)
        /*0044*/ 	.word	0x00000000


	//----- nvinfo : EIATTR_REGCOUNT
	.align		4
.L_11:
        /*0048*/ 	.byte	0x04, 0x2f
        /*004a*/ 	.short	(.L_13 - .L_12)
	.align		4
.L_12:
        /*004c*/ 	.word	index@(positionGlobalIdx)
        /*0050*/ 	.word	0x00000008


	//----- nvinfo : EIATTR_FRAME_SIZE
	.align		4
.L_13:
        /*0054*/ 	.byte	0x04, 0x11
        /*0056*/ 	.short	(.L_15 - .L_14)
	.align		4
.L_14:
        /*0058*/ 	.word	index@(positionGlobalIdx)
        /*005c*/ 	.word	0x00000000


	//----- nvinfo : EIATTR_REGCOUNT
	.align		4
.L_15:
        /*0060*/ 	.byte	0x04, 0x2f
        /*0062*/ 	.short	(.L_17 - .L_16)
	.align		4
.L_16:
        /*0064*/ 	.word	index@(raceCondition)
        /*0068*/ 	.word	0x00000008


	//----- nvinfo : EIATTR_FRAME_SIZE
	.align		4
.L_17:
        /*006c*/ 	.byte	0x04, 0x11
        /*006e*/ 	.short	(.L_19 - .L_18)
	.align		4
.L_18:
        /*0070*/ 	.word	index@(raceCondition)
        /*0074*/ 	.word	0x00000000


	//----- nvinfo : EIATTR_REGCOUNT
	.align		4
.L_19:
        /*0078*/ 	.byte	0x04, 0x2f
        /*007a*/ 	.short	(.L_21 - .L_20)
	.align		4
.L_20:
        /*007c*/ 	.word	index@(sum0)
        /*0080*/ 	.word	0x0000000a


	//----- nvinfo : EIATTR_FRAME_SIZE
	.align		4
.L_21:
        /*0084*/ 	.byte	0x04, 0x11
        /*0086*/ 	.short	(.L_23 - .L_22)
	.align		4
.L_22:
        /*0088*/ 	.word	index@(sum0)
        /*008c*/ 	.word	0x00000000


	//----- nvinfo : EIATTR_REGCOUNT
	.align		4
.L_23:
        /*0090*/ 	.byte	0x04, 0x2f
        /*0092*/ 	.short	(.L_25 - .L_24)
	.align		4
.L_24:
        /*0094*/ 	.word	index@(sum1)
        /*0098*/ 	.word	0x00000008


	//----- nvinfo : EIATTR_FRAME_SIZE
	.align		4
.L_25:
        /*009c*/ 	.byte	0x04, 0x11
        /*009e*/ 	.short	(.L_27 - .L_26)
	.align		4
.L_26:
        /*00a0*/ 	.word	index@(sum1)
        /*00a4*/ 	.word	0x00000000


	//----- nvinfo : EIATTR_REGCOUNT
	.align		4
.L_27:
        /*00a8*/ 	.byte	0x04, 0x2f
        /*00aa*/ 	.short	(.L_29 - .L_28)
	.align		4
.L_28:
        /*00ac*/ 	.word	index@(adjDiff0)
        /*00b0*/ 	.word	0x0000000c


	//----- nvinfo : EIATTR_FRAME_SIZE
	.align		4
.L_29:
        /*00b4*/ 	.byte	0x04, 0x11
        /*00b6*/ 	.short	(.L_31 - .L_30)
	.align		4
.L_30:
        /*00b8*/ 	.word	index@(adjDiff0)
        /*00bc*/ 	.word	0x00000000


	//----- nvinfo : EIATTR_REGCOUNT
	.align		4
.L_31:
        /*00c0*/ 	.byte	0x04, 0x2f
        /*00c2*/ 	.short	(.L_33 - .L_32)
	.align		4
.L_32:
        /*00c4*/ 	.word	index@(adjDiff1)
        /*00c8*/ 	.word	0x00000010


	//----- nvinfo : EIATTR_FRAME_SIZE
	.align		4
.L_33:
        /*00cc*/ 	.byte	0x04, 0x11
        /*00ce*/ 	.short	(.L_35 - .L_34)
	.align		4
.L_34:
        /*00d0*/ 	.word	index@(adjDiff1)
        /*00d4*/ 	.word	0x00000000


	//----- nvinfo : EIATTR_REGCOUNT
	.align		4
.L_35:
        /*00d8*/ 	.byte	0x04, 0x2f
        /*00da*/ 	.short	(.L_37 - .L_36)
	.align		4
.L_36:
        /*00dc*/ 	.word	index@(badKernel0)
        /*00e0*/ 	.word	0x00000004


	//----- nvinfo : EIATTR_FRAME_SIZE
	.align		4
.L_37:
        /*00e4*/ 	.byte	0x04, 0x11
        /*00e6*/ 	.short	(.L_39 - .L_38)
	.align		4
.L_38:
        /*00e8*/ 	.word	index@(badKernel0)
        /*00ec*/ 	.word	0x00000000


	//----- nvinfo : EIATTR_REGCOUNT
	.align		4
.L_39:
        /*00f0*/ 	.byte	0x04, 0x2f
        /*00f2*/ 	.short	(.L_41 - .L_40)
	.align		4
.L_40:
        /*00f4*/ 	.word	index@(badKernel1)
        /*00f8*/ 	.word	0x00000006


	//----- nvinfo : EIATTR_FRAME_SIZE
	.align		4
.L_41:
        /*00fc*/ 	.byte	0x04, 0x11
        /*00fe*/ 	.short	(.L_43 - .L_42)
	.align		4
.L_42:
        /*0100*/ 	.word	index@(badKernel1)
        /*0104*/ 	.word	0x00000000


	//----- nvinfo : EIATTR_REGCOUNT
	.align		4
.L_43:
        /*0108*/ 	.byte	0x04, 0x2f
        /*010a*/ 	.short	(.L_45 - .L_44)
	.align		4
.L_44:
        /*010c*/ 	.word	index@(matMul0)
        /*0110*/ 	.word	0x0000001e


	//----- nvinfo : EIATTR_FRAME_SIZE
	.align		4
.L_45:
        /*0114*/ 	.byte	0x04, 0x11
        /*0116*/ 	.short	(.L_47 - .L_46)
	.align		4
.L_46:
        /*0118*/ 	.word	index@(matMul0)
        /*011c*/ 	.word	0x00000000


	//----- nvinfo : EIATTR_REGCOUNT
	.align		4
.L_47:
        /*0120*/ 	.byte	0x04, 0x2f
        /*0122*/ 	.short	(.L_49 - .L_48)
	.align		4
.L_48:
        /*0124*/ 	.word	index@(matMul1)
        /*0128*/ 	.word	0x00000020


	//----- nvinfo : EIATTR_FRAME_SIZE
	.align		4
.L_49:
        /*012c*/ 	.byte	0x04, 0x11
        /*012e*/ 	.short	(.L_51 - .L_50)
	.align		4
.L_50:
        /*0130*/ 	.word	index@(matMul1)
        /*0134*/ 	.word	0x00000000


	//----- nvinfo : EIATTR_REGCOUNT
	.align		4
.L_51:
        /*0138*/ 	.byte	0x04, 0x2f
        /*013a*/ 	.short	(.L_53 - .L_52)
	.align		4
.L_52:
        /*013c*/ 	.word	index@(badMemoryAccess)
        /*0140*/ 	.word	0x0000000c


	//----- nvinfo : EIATTR_FRAME_SIZE
	.align		4
.L_53:
        /*0144*/ 	.byte	0x04, 0x11
        /*0146*/ 	.short	(.L_55 - .L_54)
	.align		4
.L_54:
        /*0148*/ 	.word	index@(badMemoryAccess)
        /*014c*/ 	.word	0x00000000


	//----- nvinfo : EIATTR_REGCOUNT
	.align		4
.L_55:
        /*0150*/ 	.byte	0x04, 0x2f
        /*0152*/ 	.short	(.L_57 - .L_56)
	.align		4
.L_56:
        /*0154*/ 	.word	index@(blockSum)
        /*0158*/ 	.word	0x0000000c


	//----- nvinfo : EIATTR_FRAME_SIZE
	.align		4
.L_57:
        /*015c*/ 	.byte	0x04, 0x11
        /*015e*/ 	.short	(.L_59 - .L_58)
	.align		4
.L_58:
        /*0160*/ 	.word	index@(blockSum)
        /*0164*/ 	.word	0x00000000


	//----- nvinfo : EIATTR_REGCOUNT
	.align		4
.L_59:
        /*0168*/ 	.byte	0x04, 0x2f
        /*016a*/ 	.short	(.L_61 - .L_60)
	.align		4
.L_60:
        /*016c*/ 	.word	index@(inclusiveScan)
        /*0170*/ 	.word	0x0000000c


	//----- nvinfo : EIATTR_FRAME_SIZE
	.align		4
.L_61:
        /*0174*/ 	.byte	0x04, 0x11
        /*0176*/ 	.short	(.L_63 - .L_62)
	.align		4
.L_62:
        /*0178*/ 	.word	index@(inclusiveScan)
        /*017c*/ 	.word	0x00000000


	//----- nvinfo : EIATTR_MIN_STACK_SIZE
	.align		4
.L_63:
        /*0180*/ 	.byte	0x04, 0x12
        /*0182*/ 	.short	(.L_65 - .L_64)
	.align		4
.L_64:
        /*0184*/ 	.word	index@(inclusiveScan)
        /*0188*/ 	.word	0x00000000


	//----- nvinfo : EIATTR_MIN_STACK_SIZE
	.align		4
.L_65:
        /*018c*/ 	.byte	0x04, 0x12
        /*018e*/ 	.short	(.L_67 - .L_66)
	.align		4
.L_66:
        /*0190*/ 	.word	index@(blockSum)
        /*0194*/ 	.word	0x00000000


	//----- nvinfo : EIATTR_MIN_STACK_SIZE
	.align		4
.L_67:
        /*0198*/ 	.byte	0x04, 0x12
        /*019a*/ 	.short	(.L_69 - .L_68)
	.align		4
.L_68:
        /*019c*/ 	.word	index@(badMemoryAccess)
        /*01a0*/ 	.word	0x00000000


	//----- nvinfo : EIATTR_MIN_STACK_SIZE
	.align		4
.L_69:
        /*01a4*/ 	.byte	0x04, 0x12
        /*01a6*/ 	.short	(.L_71 - .L_70)
	.align		4
.L_70:
        /*01a8*/ 	.word	index@(matMul1)
        /*01ac*/ 	.word	0x00000000


	//----- nvinfo : EIATTR_MIN_STACK_SIZE
	.align		4
.L_71:
        /*01b0*/ 	.byte	0x04, 0x12
        /*01b2*/ 	.short	(.L_73 - .L_72)
	.align		4
.L_72:
        /*01b4*/ 	.word	index@(matMul0)
        /*01b8*/ 	.word	0x00000000


	//----- nvinfo : EIATTR_MIN_STACK_SIZE
	.align		4
.L_73:
        /*01bc*/ 	.byte	0x04, 0x12
        /*01be*/ 	.short	(.L_75 - .L_74)
	.align		4
.L_74:
        /*01c0*/ 	.word	index@(badKernel1)
        /*01c4*/ 	.word	0x00000000


	//----- nvinfo : EIATTR_MIN_STACK_SIZE
	.align		4
.L_75:
        /*01c8*/ 	.byte	0x04, 0x12
        /*01ca*/ 	.short	(.L_77 - .L_76)
	.align		4
.L_76:
        /*01cc*/ 	.word	index@(badKernel0)
        /*01d0*/ 	.word	0x00000000


	//----- nvinfo : EIATTR_MIN_STACK_SIZE
	.align		4
.L_77:
        /*01d4*/ 	.byte	0x04, 0x12
        /*01d6*/ 	.short	(.L_79 - .L_78)
	.align		4
.L_78:
        /*01d8*/ 	.word	index@(adjDiff1)
        /*01dc*/ 	.word	0x00000000


	//----- nvinfo : EIATTR_MIN_STACK_SIZE
	.align		4
.L_79:
        /*01e0*/ 	.byte	0x04, 0x12
        /*01e2*/ 	.short	(.L_81 - .L_80)
	.align		4
.L_80:
        /*01e4*/ 	.word	index@(adjDiff0)
        /*01e8*/ 	.word	0x00000000


	//----- nvinfo : EIATTR_MIN_STACK_SIZE
	.align		4
.L_81:
        /*01ec*/ 	.byte	0x04, 0x12
        /*01ee*/ 	.short	(.L_83 - .L_82)
	.align		4
.L_82:
        /*01f0*/ 	.word	index@(sum1)
        /*01f4*/ 	.word	0x00000000


	//----- nvinfo : EIATTR_MIN_STACK_SIZE
	.align		4
.L_83:
        /*01f8*/ 	.byte	0x04, 0x12
        /*01fa*/ 	.short	(.L_85 - .L_84)
	.align		4
.L_84:
        /*01fc*/ 	.word	index@(sum0)
        /*0200*/ 	.word	0x00000000


	//----- nvinfo : EIATTR_MIN_STACK_SIZE
	.align		4
.L_85:
        /*0204*/ 	.byte	0x04, 0x12
        /*0206*/ 	.short	(.L_87 - .L_86)
	.align		4
.L_86:
        /*0208*/ 	.word	index@(raceCondition)
        /*020c*/ 	.word	0x00000000


	//----- nvinfo : EIATTR_MIN_STACK_SIZE
	.align		4
.L_87:
        /*0210*/ 	.byte	0x04, 0x12
        /*0212*/ 	.short	(.L_89 - .L_88)
	.align		4
.L_88:
        /*0214*/ 	.word	index@(positionGlobalIdx)
        /*0218*/ 	.word	0x00000000


	//----- nvinfo : EIATTR_MIN_STACK_SIZE
	.align		4
.L_89:
        /*021c*/ 	.byte	0x04, 0x12
        /*021e*/ 	.short	(.L_91 - .L_90)
	.align		4
.L_90:
        /*0220*/ 	.word	index@(positionThreadIdx)
        /*0224*/ 	.word	0x00000000


	//----- nvinfo : EIATTR_MIN_STACK_SIZE
	.align		4
.L_91:
        /*0228*/ 	.byte	0x04, 0x12
        /*022a*/ 	.short	(.L_93 - .L_92)
	.align		4
.L_92:
        /*022c*/ 	.word	index@(positionBlockIdx)
        /*0230*/ 	.word	0x00000000


	//----- nvinfo : EIATTR_MIN_STACK_SIZE
	.align		4
.L_93:
        /*0234*/ 	.byte	0x04, 0x12
        /*0236*/ 	.short	(.L_95 - .L_94)
	.align		4
.L_94:
        /*0238*/ 	.word	index@(position196)
        /*023c*/ 	.word	0x00000000
.L_95:


//--------------------- .nv.compat                --------------------------
	.section	.nv.compat,"",@"SHT_CUDA_COMPAT_INFO"
	.align	4
        /*0000*/ 	.byte	0x02, 0x09, 0x00, 0x00, 0x02, 0x02, 0x01, 0x00, 0x02, 0x05, 0x05, 0x00, 0x03, 0x07, 0x01, 0x01
        /*0010*/ 	.byte	0x02, 0x03, 0x00, 0x00, 0x02, 0x06, 0x01, 0x00, 0x04, 0x0b, 0x08, 0x00, 0x09, 0x00, 0x00, 0x00
        /*0020*/ 	.byte	0x00, 0x00, 0x00, 0x00


//--------------------- .nv.info.inclusiveScan    --------------------------
	.section	.nv.info.inclusiveScan,"",@"SHT_CUDA_INFO"
	.sectionflags	@""
	.align	4


	//----- nvinfo : EIATTR_CUDA_API_VERSION
	.align		4
        /*0000*/ 	.byte	0x04, 0x37
        /*0002*/ 	.short	(.L_97 - .L_96)
.L_96:
        /*0004*/ 	.word	0x00000082


	//----- nvinfo : EIATTR_KPARAM_INFO
	.align		4
.L_97:
        /*0008*/ 	.byte	0x04, 0x17
        /*000a*/ 	.short	(.L_99 - .L_98)
.L_98:
        /*000c*/ 	.word	0x00000000
        /*0010*/ 	.short	0x0000
        /*0012*/ 	.short	0x0000
        /*0014*/ 	.byte	0x00, 0xf5, 0x21, 0x00


	//----- nvinfo : EIATTR_SPARSE_MMA_MASK
	.align		4
.L_99:
        /*0018*/ 	.byte	0x03, 0x50
        /*001a*/ 	.short	0x0000


	//----- nvinfo : EIATTR_MAXREG_COUNT
	.align		4
        /*001c*/ 	.byte	0x03, 0x1b
        /*001e*/ 	.short	0x00ff


	//----- nvinfo : EIATTR_NUM_BARRIERS
	.align		4
        /*0020*/ 	.byte	0x02, 0x4c
        /*0022*/ 	.byte	0x01
	.zero		1


	//----- nvinfo : EIATTR_MERCURY_ISA_VERSION
	.align		4
        /*0024*/ 	.byte	0x03, 0x5f
        /*0026*/ 	.short	0x0101


	//----- nvinfo : EIATTR_VRC_CTA_INIT_COUNT
	.align		4
        /*0028*/ 	.byte	0x02, 0x4a
	.zero		1
	.zero		1


	//----- nvinfo : EIATTR_EXIT_INSTR_OFFSETS
	.align		4
        /*002c*/ 	.byte	0x04, 0x1c
        /*002e*/ 	.short	(.L_101 - .L_100)


	//   ....[0]....
.L_100:
        /*0030*/ 	.word	0x000001f0


	//----- nvinfo : EIATTR_CBANK_PARAM_SIZE
	.align		4
.L_101:
        /*0034*/ 	.byte	0x03, 0x19
        /*0036*/ 	.short	0x0008


	//----- nvinfo : EIATTR_PARAM_CBANK
	.align		4
        /*0038*/ 	.byte	0x04, 0x0a
        /*003a*/ 	.short	(.L_103 - .L_102)
	.align		4
.L_102:
        /*003c*/ 	.word	index@(.nv.constant0.inclusiveScan)
        /*0040*/ 	.short	0x0380
        /*0042*/ 	.short	0x0008


	//----- nvinfo : EIATTR_SW_WAR
	.align		4
.L_103:
        /*0044*/ 	.byte	0x04, 0x36
        /*0046*/ 	.short	(.L_105 - .L_104)
.L_104:
        /*0048*/ 	.word	0x00000008
.L_105:


//--------------------- .nv.info.blockSum         --------------------------
	.section	.nv.info.blockSum,"",@"SHT_CUDA_INFO"
	.sectionflags	@""
	.align	4


	//----- nvinfo : EIATTR_CUDA_API_VERSION
	.align		4
        /*0000*/ 	.byte	0x04, 0x37
        /*0002*/ 	.short	(.L_107 - .L_106)
.L_106:
        /*0004*/ 	.word	0x00000082


	//----- nvinfo : EIATTR_KPARAM_INFO
	.align		4
.L_107:
        /*0008*/ 	.byte	0x04, 0x17
        /*000a*/ 	.short	(.L_109 - .L_108)
.L_108:
        /*000c*/ 	.word	0x00000000
        /*0010*/ 	.short	0x0002
        /*0012*/ 	.short	0x0010
        /*0014*/ 	.byte	0x00, 0xf5, 0x21, 0x00


	//----- nvinfo : EIATTR_KPARAM_INFO
	.align		4
.L_109:
        /*0018*/ 	.byte	0x04, 0x17
        /*001a*/ 	.short	(.L_111 - .L_110)
.L_110:
        /*001c*/ 	.word	0x00000000
        /*0020*/ 	.short	0x0001
        /*0022*/ 	.short	0x0008
        /*0024*/ 	.byte	0x00, 0xf5, 0x21, 0x00


	//----- nvinfo : EIATTR_KPARAM_INFO
	.align		4
.L_111:
        /*0028*/ 	.byte	0x04, 0x17
        /*002a*/ 	.short	(.L_113 - .L_112)
.L_112:
        /*002c*/ 	.word	0x00000000
        /*0030*/ 	.short	0x0000
        /*0032*/ 	.short	0x0000
        /*0034*/ 	.byte	0x00, 0xf5, 0x21, 0x00


	//----- nvinfo : EIATTR_SPARSE_MMA_MASK
	.align		4
.L_113:
        /*0038*/ 	.byte	0x03, 0x50
        /*003a*/ 	.short	0x0000


	//----- nvinfo : EIATTR_MAXREG_COUNT
	.align		4
        /*003c*/ 	.byte	0x03, 0x1b
        /*003e*/ 	.short	0x00ff


	//----- nvinfo : EIATTR_NUM_BARRIERS
	.align		4
        /*0040*/ 	.byte	0x02, 0x4c
        /*0042*/ 	.byte	0x01
	.zero		1


	//----- nvinfo : EIATTR_MERCURY_ISA_VERSION
	.align		4
        /*0044*/ 	.byte	0x03, 0x5f
        /*0046*/ 	.short	0x0101


	//----- nvinfo : EIATTR_VRC_CTA_INIT_COUNT
	.align		4
        /*0048*/ 	.byte	0x02, 0x4a
	.zero		1
	.zero		1


	//----- nvinfo : EIATTR_EXIT_INSTR_OFFSETS
	.align		4
        /*004c*/ 	.byte	0x04, 0x1c
        /*004e*/ 	.short	(.L_115 - .L_114)


	//   ....[0]....
.L_114:
        /*0050*/ 	.word	0x00000190


	//   ....[1]....
        /*0054*/ 	.word	0x00000320


	//   ....[2]....
        /*0058*/ 	.word	0x000003a0


	//----- nvinfo : EIATTR_CBANK_PARAM_SIZE
	.align		4
.L_115:
        /*005c*/ 	.byte	0x03, 0x19
        /*005e*/ 	.short	0x0018


	//----- nvinfo : EIATTR_PARAM_CBANK
	.align		4
        /*0060*/ 	.byte	0x04, 0x0a
        /*0062*/ 	.short	(.L_117 - .L_116)
	.align		4
.L_116:
        /*0064*/ 	.word	index@(.nv.constant0.blockSum)
        /*0068*/ 	.short	0x0380
        /*006a*/ 	.short	0x0018


	//----- nvinfo : EIATTR_SW_WAR
	.align		4
.L_117:
        /*006c*/ 	.byte	0x04, 0x36
        /*006e*/ 	.short	(.L_119 - .L_118)
.L_118:
        /*0070*/ 	.word	0x00000008
.L_119:


//--------------------- .nv.info.badMemoryAccess  --------------------------
	.section	.nv.info.badMemoryAccess,"",@"SHT_CUDA_INFO"
	.sectionflags	@""
	.align	4


	//----- nvinfo : EIATTR_CUDA_API_VERSION
	.align		4
        /*0000*/ 	.byte	0x04, 0x37
        /*0002*/ 	.short	(.L_121 - .L_120)
.L_120:
        /*0004*/ 	.word	0x00000082


	//----- nvinfo : EIATTR_KPARAM_INFO
	.align		4
.L_121:
        /*0008*/ 	.byte	0x04, 0x17
        /*000a*/ 	.short	(.L_123 - .L_122)
.L_122:
        /*000c*/ 	.word	0x00000000
        /*0010*/ 	.short	0x0001
        /*0012*/ 	.short	0x0008
        /*0014*/ 	.byte	0x00, 0xf5, 0x21, 0x00


	//----- nvinfo : EIATTR_KPARAM_INFO
	.align		4
.L_123:
        /*0018*/ 	.byte	0x04, 0x17
        /*001a*/ 	.short	(.L_125 - .L_124)
.L_124:
        /*001c*/ 	.word	0x00000000
        /*0020*/ 	.short	0x0000
        /*0022*/ 	.short	0x0000
        /*0024*/ 	.byte	0x00, 0xf5, 0x21, 0x00


	//----- nvinfo : EIATTR_SPARSE_MMA_MASK
	.align		4
.L_125:
        /*0028*/ 	.byte	0x03, 0x50
        /*002a*/ 	.short	0x0000


	//----- nvinfo : EIATTR_MAXREG_COUNT
	.align		4
        /*002c*/ 	.byte	0x03, 0x1b
        /*002e*/ 	.short	0x00ff


	//----- nvinfo : EIATTR_MERCURY_ISA_VERSION
	.align		4
        /*0030*/ 	.byte	0x03, 0x5f
        /*0032*/ 	.short	0x0101


	//----- nvinfo : EIATTR_VRC_CTA_INIT_COUNT
	.align		4
        /*0034*/ 	.byte	0x02, 0x4a
	.zero		1
	.zero		1


	//----- nvinfo : EIATTR_EXIT_INSTR_OFFSETS
	.align		4
        /*0038*/ 	.byte	0x04, 0x1c
        /*003a*/ 	.short	(.L_127 - .L_126)


	//   ....[0]....
.L_126:
        /*003c*/ 	.word	0x000000f0


	//----- nvinfo : EIATTR_CBANK_PARAM_SIZE
	.align		4
.L_127:
        /*0040*/ 	.byte	0x03, 0x19
        /*0042*/ 	.short	0x0010


	//----- nvinfo : EIATTR_PARAM_CBANK
	.align		4
        /*0044*/ 	.byte	0x04, 0x0a
        /*0046*/ 	.short	(.L_129 - .L_128)
	.align		4
.L_128:
        /*0048*/ 	.word	index@(.nv.constant0.badMemoryAccess)
        /*004c*/ 	.short	0x0380
        /*004e*/ 	.short	0x0010


	//----- nvinfo : EIATTR_SW_WAR
	.align		4
.L_129:
        /*0050*/ 	.byte	0x04, 0x36
        /*0052*/ 	.short	(.L_131 - .L_130)
.L_130:
        /*0054*/ 	.word	0x00000008
.L_131:


//--------------------- .nv.info.matMul1          --------------------------
	.section	.nv.info.matMul1,"",@"SHT_CUDA_INFO"
	.sectionflags	@""
	.align	4


	//----- nvinfo : EIATTR_CUDA_API_VERSION
	.align		4
        /*0000*/ 	.byte	0x04, 0x37
        /*0002*/ 	.short	(.L_133 - .L_132)
.L_132:
        /*0004*/ 	.word	0x00000082


	//----- nvinfo : EIATTR_KPARAM_INFO
	.align		4
.L_133:
        /*0008*/ 	.byte	0x04, 0x17
        /*000a*/ 	.short	(.L_135 - .L_134)
.L_134:
        /*000c*/ 	.word	0x00000000
        /*0010*/ 	.short	0x0003
        /*0012*/ 	.short	0x0018
        /*0014*/ 	.byte	0x00, 0xf5, 0x21, 0x00


	//----- nvinfo : EIATTR_KPARAM_INFO
	.align		4
.L_135:
        /*0018*/ 	.byte	0x04, 0x17
        /*001a*/ 	.short	(.L_137 - .L_136)
.L_136:
        /*001c*/ 	.word	0x00000000
        /*0020*/ 	.short	0x0002
        /*0022*/ 	.short	0x0010
        /*0024*/ 	.byte	0x00, 0xf5, 0x21, 0x00


	//----- nvinfo : EIATTR_KPARAM_INFO
	.align		4
.L_137:
        /*0028*/ 	.byte	0x04, 0x17
        /*002a*/ 	.short	(.L_139 - .L_138)
.L_138:
        /*002c*/ 	.word	0x00000000
        /*0030*/ 	.short	0x0001
        /*0032*/ 	.short	0x0008
        /*0034*/ 	.byte	0x00, 0xf5, 0x21, 0x00


	//----- nvinfo : EIATTR_KPARAM_INFO
	.align		4
.L_139:
        /*0038*/ 	.byte	0x04, 0x17
        /*003a*/ 	.short	(.L_141 - .L_140)
.L_140:
        /*003c*/ 	.word	0x00000000
        /*0040*/ 	.short	0x0000
        /*0042*/ 	.short	0x0000
        /*0044*/ 	.byte	0x00, 0xf5, 0x21, 0x00


	//----- nvinfo : EIATTR_SPARSE_MMA_MASK
	.align		4
.L_141:
        /*0048*/ 	.byte	0x03, 0x50
        /*004a*/ 	.short	0x0000


	//----- nvinfo : EIATTR_MAXREG_COUNT
	.align		4
        /*004c*/ 	.byte	0x03, 0x1b
        /*004e*/ 	.short	0x00ff


	//----- nvinfo : EIATTR_NUM_BARRIERS
	.align		4
        /*0050*/ 	.byte	0x02, 0x4c
        /*0052*/ 	.byte	0x01
	.zero		1


	//----- nvinfo : EIATTR_MERCURY_ISA_VERSION
	.align		4
        /*0054*/ 	.byte	0x03, 0x5f
        /*0056*/ 	.short	0x0101


	//----- nvinfo : EIATTR_VRC_CTA_INIT_COUNT
	.align		4
        /*0058*/ 	.byte	0x02, 0x4a
	.zero		1
	.zero		1


	//----- nvinfo : EIATTR_EXIT_INSTR_OFFSETS
	.align		4
        /*005c*/ 	.byte	0x04, 0x1c
        /*005e*/ 	.short	(.L_143 - .L_142)


	//   ....[0]....
.L_142:
        /*0060*/ 	.word	0x00001000


	//----- nvinfo : EIATTR_CBANK_PARAM_SIZE
	.align		4
.L_143:
        /*0064*/ 	.byte	0x03, 0x19
        /*0066*/ 	.short	0x0020


	//----- nvinfo : EIATTR_PARAM_CBANK
	.align		4
        /*0068*/ 	.byte	0x04, 0x0a
        /*006a*/ 	.short	(.L_145 - .L_144)
	.align		4
.L_144:
        /*006c*/ 	.word	index@(.nv.constant0.matMul1)
        /*0070*/ 	.short	0x0380
        /*0072*/ 	.short	0x0020


	//----- nvinfo : EIATTR_SW_WAR
	.align		4
.L_145:
        /*0074*/ 	.byte	0x04, 0x36
        /*0076*/ 	.short	(.L_147 - .L_146)
.L_146:
        /*0078*/ 	.word	0x00000008
.L_147:


//--------------------- .nv.info.matMul0          --------------------------
	.section	.nv.info.matMul0,"",@"SHT_CUDA_INFO"
	.sectionflags	@""
	.align	4


	//----- nvinfo : EIATTR_CUDA_API_VERSION
	.align		4
        /*0000*/ 	.byte	0x04, 0x37
        /*0002*/ 	.short	(.L_149 - .L_148)
.L_148:
        /*0004*/ 	.word	0x00000082


	//----- nvinfo : EIATTR_KPARAM_INFO
	.align		4
.L_149:
        /*0008*/ 	.byte	0x04, 0x17
        /*000a*/ 	.short	(.L_151 - .L_150)
.L_150:
        /*000c*/ 	.word	0x00000000
        /*0010*/ 	.short	0x0003
        /*0012*/ 	.short	0x0018
        /*0014*/ 	.byte	0x00, 0xf5, 0x21, 0x00


	//----- nvinfo : EIATTR_KPARAM_INFO
	.align		4
.L_151:
        /*0018*/ 	.byte	0x04, 0x17
        /*001a*/ 	.short	(.L_153 - .L_152)
.L_152:
        /*001c*/ 	.word	0x00000000
        /*0020*/ 	.short	0x0002
        /*0022*/ 	.short	0x0010
        /*0024*/ 	.byte	0x00, 0xf5, 0x21, 0x00


	//----- nvinfo : EIATTR_KPARAM_INFO
	.align		4
.L_153:
        /*0028*/ 	.byte	0x04, 0x17
        /*002a*/ 	.short	(.L_155 - .L_154)
.L_154:
        /*002c*/ 	.word	0x00000000
        /*0030*/ 	.short	0x0001
        /*0032*/ 	.short	0x0008
        /*0034*/ 	.byte	0x00, 0xf5, 0x21, 0x00


	//----- nvinfo : EIATTR_KPARAM_INFO
	.align		4
.L_155:
        /*0038*/ 	.byte	0x04, 0x17
        /*003a*/ 	.short	(.L_157 - .L_156)
.L_156:
        /*003c*/ 	.word	0x00000000
        /*0040*/ 	.short	0x0000
        /*0042*/ 	.short	0x0000
        /*0044*/ 	.byte	0x00, 0xf5, 0x21, 0x00


	//----- nvinfo : EIATTR_SPARSE_MMA_MASK
	.align		4
.L_157:
        /*0048*/ 	.byte	0x03, 0x50
        /*004a*/ 	.short	0x0000


	//----- nvinfo : EIATTR_MAXREG_COUNT
	.align		4
        /*004c*/ 	.byte	0x03, 0x1b
        /*004e*/ 	.short	0x00ff


	//----- nvinfo : EIATTR_MERCURY_ISA_VERSION
	.align		4
        /*0050*/ 	.byte	0x03, 0x5f
        /*0052*/ 	.short	0x0101


	//----- nvinfo : EIATTR_VRC_CTA_INIT_COUNT
	.align		4
        /*0054*/ 	.byte	0x02, 0x4a
	.zero		1
	.zero		1


	//----- nvinfo : EIATTR_EXIT_INSTR_OFFSETS
	.align		4
        /*0058*/ 	.byte	0x04, 0x1c
        /*005a*/ 	.short	(.L_159 - .L_158)


	//   ....[0]....
.L_158:
        /*005c*/ 	.word	0x00000ab0


	//----- nvinfo : EIATTR_CBANK_PARAM_SIZE
	.align		4
.L_159:
        /*0060*/ 	.byte	0x03, 0x19
        /*0062*/ 	.short	0x0020


	//----- nvinfo : EIATTR_PARAM_CBANK
	.align		4
        /*0064*/ 	.byte	0x04, 0x0a
        /*0066*/ 	.short	(.L_161 - .L_160)
	.align		4
.L_160:
        /*0068*/ 	.word	index@(.nv.constant0.matMul0)
        /*006c*/ 	.short	0x0380
        /*006e*/ 	.short	0x0020


	//----- nvinfo : EIATTR_SW_WAR
	.align		4
.L_161:
        /*0070*/ 	.byte	0x04, 0x36
        /*0072*/ 	.short	(.L_163 - .L_162)
.L_162:
        /*0074*/ 	.word	0x00000008
.L_163:


//--------------------- .nv.info.badKernel1       --------------------------
	.section	.nv.info.badKernel1,"",@"SHT_CUDA_INFO"
	.sectionflags	@""
	.align	4


	//----- nvinfo : EIATTR_CUDA_API_VERSION
	.align		4
        /*0000*/ 	.byte	0x04, 0x37
        /*0002*/ 	.short	(.L_165 - .L_164)
.L_164:
        /*0004*/ 	.word	0x00000082


	//----- nvinfo : EIATTR_KPARAM_INFO
	.align		4
.L_165:
        /*0008*/ 	.byte	0x04, 0x17
        /*000a*/ 	.short	(.L_167 - .L_166)
.L_166:
        /*000c*/ 	.word	0x00000000
        /*0010*/ 	.short	0x0000
        /*0012*/ 	.short	0x0000
        /*0014*/ 	.byte	0x00, 0xf5, 0x21, 0x00


	//----- nvinfo : EIATTR_SPARSE_MMA_MASK
	.align		4
.L_167:
        /*0018*/ 	.byte	0x03, 0x50
        /*001a*/ 	.short	0x0000


	//----- nvinfo : EIATTR_MAXREG_COUNT
	.align		4
        /*001c*/ 	.byte	0x03, 0x1b
        /*001e*/ 	.short	0x00ff


	//----- nvinfo : EIATTR_NUM_BARRIERS
	.align		4
        /*0020*/ 	.byte	0x02, 0x4c
        /*0022*/ 	.byte	0x01
	.zero		1


	//----- nvinfo : EIATTR_MERCURY_ISA_VERSION
	.align		4
        /*0024*/ 	.byte	0x03, 0x5f
        /*0026*/ 	.short	0x0101


	//----- nvinfo : EIATTR_VRC_CTA_INIT_COUNT
	.align		4
        /*0028*/ 	.byte	0x02, 0x4a
	.zero		1
	.zero		1


	//----- nvinfo : EIATTR_EXIT_INSTR_OFFSETS
	.align		4
        /*002c*/ 	.byte	0x04, 0x1c
        /*002e*/ 	.short	(.L_169 - .L_168)


	//   ....[0]....
.L_168:
        /*0030*/ 	.word	0x00000070


	//   ....[1]....
        /*0034*/ 	.word	0x00000090


	//----- nvinfo : EIATTR_CBANK_PARAM_SIZE
	.align		4
.L_169:
        /*0038*/ 	.byte	0x03, 0x19
        /*003a*/ 	.short	0x0008


	//----- nvinfo : EIATTR_PARAM_CBANK
	.align		4
        /*003c*/ 	.byte	0x04, 0x0a
        /*003e*/ 	.short	(.L_171 - .L_170)
	.align		4
.L_170:
        /*0040*/ 	.word	index@(.nv.constant0.badKernel1)
        /*0044*/ 	.short	0x0380
        /*0046*/ 	.short	0x0008


	//----- nvinfo : EIATTR_SW_WAR
	.align		4
.L_171:
        /*0048*/ 	.byte	0x04, 0x36
        /*004a*/ 	.short	(.L_173 - .L_172)
.L_172:
        /*004c*/ 	.word	0x00000008
.L_173:


//--------------------- .nv.info.badKernel0       --------------------------
	.section	.nv.info.badKernel0,"",@"SHT_CUDA_INFO"
	.sectionflags	@""
	.align	4


	//----- nvinfo : EIATTR_CUDA_API_VERSION
	.align		4
        /*0000*/ 	.byte	0x04, 0x37
        /*0002*/ 	.short	(.L_175 - .L_174)
.L_174:
        /*0004*/ 	.word	0x00000082


	//----- nvinfo : EIATTR_KPARAM_INFO
	.align		4
.L_175:
        /*0008*/ 	.byte	0x04, 0x17
        /*000a*/ 	.short	(.L_177 - .L_176)
.L_176:
        /*000c*/ 	.word	0x00000000
        /*0010*/ 	.short	0x0000
        /*0012*/ 	.short	0x0000
        /*0014*/ 	.byte	0x00, 0xf5, 0x21, 0x00


	//----- nvinfo : EIATTR_SPARSE_MMA_MASK
	.align		4
.L_177:
        /*0018*/ 	.byte	0x03, 0x50
        /*001a*/ 	.short	0x0000


	//----- nvinfo : EIATTR_MAXREG_COUNT
	.align		4
        /*001c*/ 	.byte	0x03, 0x1b
        /*001e*/ 	.short	0x00ff


	//----- nvinfo : EIATTR_MERCURY_ISA_VERSION
	.align		4
        /*0020*/ 	.byte	0x03, 0x5f
        /*0022*/ 	.short	0x0101


	//----- nvinfo : EIATTR_VRC_CTA_INIT_COUNT
	.align		4
        /*0024*/ 	.byte	0x02, 0x4a
	.zero		1
	.zero		1


	//----- nvinfo : EIATTR_EXIT_INSTR_OFFSETS
	.align		4
        /*0028*/ 	.byte	0x04, 0x1c
        /*002a*/ 	.short	(.L_179 - .L_178)


	//   ....[0]....
.L_178:
        /*002c*/ 	.word	0x00000010


	//----- nvinfo : EIATTR_CBANK_PARAM_SIZE
	.align		4
.L_179:
        /*0030*/ 	.byte	0x03, 0x19
        /*0032*/ 	.short	0x0008


	//----- nvinfo : EIATTR_PARAM_CBANK
	.align		4
        /*0034*/ 	.byte	0x04, 0x0a
        /*0036*/ 	.short	(.L_181 - .L_180)
	.align		4
.L_180:
        /*0038*/ 	.word	index@(.nv.constant0.badKernel0)
        /*003c*/ 	.short	0x0380
        /*003e*/ 	.short	0x0008


	//----- nvinfo : EIATTR_SW_WAR
	.align		4
.L_181:
        /*0040*/ 	.byte	0x04, 0x36
        /*0042*/ 	.short	(.L_183 - .L_182)
.L_182:
        /*0044*/ 	.word	0x00000008
.L_183:


//--------------------- .nv.info.adjDiff1         --------------------------
	.section	.nv.info.adjDiff1,"",@"SHT_CUDA_INFO"
	.sectionflags	@""
	.align	4


	//----- nvinfo : EIATTR_CUDA_API_VERSION
	.align		4
        /*0000*/ 	.byte	0x04, 0x37
        /*0002*/ 	.short	(.L_185 - .L_184)
.L_184:
        /*0004*/ 	.word	0x00000082


	//----- nvinfo : EIATTR_KPARAM_INFO
	.align		4
.L_185:
        /*0008*/ 	.byte	0x04, 0x17
        /*000a*/ 	.short	(.L_187 - .L_186)
.L_186:
        /*000c*/ 	.word	0x00000000
        /*0010*/ 	.short	0x0001
        /*0012*/ 	.short	0x0008
        /*0014*/ 	.byte	0x00, 0xf5, 0x21, 0x00


	//----- nvinfo : EIATTR_KPARAM_INFO
	.align		4
.L_187:
        /*0018*/ 	.byte	0x04, 0x17
        /*001a*/ 	.short	(.L_189 - .L_188)
.L_188:
        /*001c*/ 	.word	0x00000000
        /*0020*/ 	.short	0x0000
        /*0022*/ 	.short	0x0000
        /*0024*/ 	.byte	0x00, 0xf5, 0x21, 0x00


	//----- nvinfo : EIATTR_SPARSE_MMA_MASK
	.align		4
.L_189:
        /*0028*/ 	.byte	0x03, 0x50
        /*002a*/ 	.short	0x0000


	//----- nvinfo : EIATTR_MAXREG_COUNT
	.align		4
        /*002c*/ 	.byte	0x03, 0x1b
        /*002e*/ 	.short	0x00ff


	//----- nvinfo : EIATTR_NUM_BARRIERS
	.align		4
        /*0030*/ 	.byte	0x02, 0x4c
        /*0032*/ 	.byte	0x01
	.zero		1


	//----- nvinfo : EIATTR_MERCURY_ISA_VERSION
	.align		4
        /*0034*/ 	.byte	0x03, 0x5f
        /*0036*/ 	.short	0x0101


	//----- nvinfo : EIATTR_VRC_CTA_INIT_COUNT
	.align		4
        /*0038*/ 	.byte	0x02, 0x4a
	.zero		1
	.zero		1


	//----- nvinfo : EIATTR_EXIT_INSTR_OFFSETS
	.align		4
        /*003c*/ 	.byte	0x04, 0x1c
        /*003e*/ 	.short	(.L_191 - .L_190)


	//   ....[0]....
.L_190:
        /*0040*/ 	.word	0x00000160


	//   ....[1]....
        /*0044*/ 	.word	0x00000180


	//   ....[2]....
        /*0048*/ 	.word	0x00000210


	//----- nvinfo : EIATTR_CBANK_PARAM_SIZE
	.align		4
.L_191:
        /*004c*/ 	.byte	0x03, 0x19
        /*004e*/ 	.short	0x0010


	//----- nvinfo : EIATTR_PARAM_CBANK
	.align		4
        /*0050*/ 	.byte	0x04, 0x0a
        /*0052*/ 	.short	(.L_193 - .L_192)
	.align		4
.L_192:
        /*0054*/ 	.word	index@(.nv.constant0.adjDiff1)
        /*0058*/ 	.short	0x0380
        /*005a*/ 	.short	0x0010


	//----- nvinfo : EIATTR_SW_WAR
	.align		4
.L_193:
        /*005c*/ 	.byte	0x04, 0x36
        /*005e*/ 	.short	(.L_195 - .L_194)
.L_194:
        /*0060*/ 	.word	0x00000008
.L_195:


//--------------------- .nv.info.adjDiff0         --------------------------
	.section	.nv.info.adjDiff0,"",@"SHT_CUDA_INFO"
	.sectionflags	@""
	.align	4


	//----- nvinfo : EIATTR_CUDA_API_VERSION
	.align		4
        /*0000*/ 	.byte	0x04, 0x37
        /*0002*/ 	.short	(.L_197 - .L_196)
.L_196:
        /*0004*/ 	.word	0x00000082


	//----- nvinfo : EIATTR_KPARAM_INFO
	.align		4
.L_197:
        /*0008*/ 	.byte	0x04, 0x17
        /*000a*/ 	.short	(.L_199 - .L_198)
.L_198:
        /*000c*/ 	.word	0x00000000
        /*0010*/ 	.short	0x0001
        /*0012*/ 	.short	0x0008
        /*0014*/ 	.byte	0x00, 0xf5, 0x21, 0x00


	//----- nvinfo : EIATTR_KPARAM_INFO
	.align		4
.L_199:
        /*0018*/ 	.byte	0x04, 0x17
        /*001a*/ 	.short	(.L_201 - .L_200)
.L_200:
        /*001c*/ 	.word	0x00000000
        /*0020*/ 	.short	0x0000
        /*0022*/ 	.short	0x0000
        /*0024*/ 	.byte	0x00, 0xf5, 0x21, 0x00


	//----- nvinfo : EIATTR_SPARSE_MMA_MASK
	.align		4
.L_201:
        /*0028*/ 	.byte	0x03, 0x50
        /*002a*/ 	.short	0x0000


	//----- nvinfo : EIATTR_MAXREG_COUNT
	.align		4
        /*002c*/ 	.byte	0x03, 0x1b
        /*002e*/ 	.short	0x00ff


	//----- nvinfo : EIATTR_MERCURY_ISA_VERSION
	.align		4
        /*0030*/ 	.byte	0x03, 0x5f
        /*0032*/ 	.short	0x0101


	//----- nvinfo : EIATTR_VRC_CTA_INIT_COUNT
	.align		4
        /*0034*/ 	.byte	0x02, 0x4a
	.zero		1
	.zero		1


	//----- nvinfo : EIATTR_EXIT_INSTR_OFFSETS
	.align		4
        /*0038*/ 	.byte	0x04, 0x1c
        /*003a*/ 	.short	(.L_203 - .L_202)


	//   ....[0]....
.L_202:
        /*003c*/ 	.word	0x00000060


	//   ....[1]....
        /*0040*/ 	.word	0x00000120


	//----- nvinfo : EIATTR_CBANK_PARAM_SIZE
	.align		4
.L_203:
        /*0044*/ 	.byte	0x03, 0x19
        /*0046*/ 	.short	0x0010


	//----- nvinfo : EIATTR_PARAM_CBANK
	.align		4
        /*0048*/ 	.byte	0x04, 0x0a
        /*004a*/ 	.short	(.L_205 - .L_204)
	.align		4
.L_204:
        /*004c*/ 	.word	index@(.nv.constant0.adjDiff0)
        /*0050*/ 	.short	0x0380
        /*0052*/ 	.short	0x0010


	//----- nvinfo : EIATTR_SW_WAR
	.align		4
.L_205:
        /*0054*/ 	.byte	0x04, 0x36
        /*0056*/ 	.short	(.L_207 - .L_206)
.L_206:
        /*0058*/ 	.word	0x00000008
.L_207:


//--------------------- .nv.info.sum1             --------------------------
	.section	.nv.info.sum1,"",@"SHT_CUDA_INFO"
	.sectionflags	@""
	.align	4


	//----- nvinfo : EIATTR_CUDA_API_VERSION
	.align		4
        /*0000*/ 	.byte	0x04, 0x37
        /*0002*/ 	.short	(.L_209 - .L_208)
.L_208:
        /*0004*/ 	.word	0x00000082


	//----- nvinfo : EIATTR_KPARAM_INFO
	.align		4
.L_209:
        /*0008*/ 	.byte	0x04, 0x17
        /*000a*/ 	.short	(.L_211 - .L_210)
.L_210:
        /*000c*/ 	.word	0x00000000
        /*0010*/ 	.short	0x0002
        /*0012*/ 	.short	0x0010
        /*0014*/ 	.byte	0x00, 0xf5, 0x21, 0x00


	//----- nvinfo : EIATTR_KPARAM_INFO
	.align		4
.L_211:
        /*0018*/ 	.byte	0x04, 0x17
        /*001a*/ 	.short	(.L_213 - .L_212)
.L_212:
        /*001c*/ 	.word	0x00000000
        /*0020*/ 	.short	0x0001
        /*0022*/ 	.short	0x0008
        /*0024*/ 	.byte	0x00, 0xf5, 0x21, 0x00


	//----- nvinfo : EIATTR_KPARAM_INFO
	.align		4
.L_213:
        /*0028*/ 	.byte	0x04, 0x17
        /*002a*/ 	.short	(.L_215 - .L_214)
.L_214:
        /*002c*/ 	.word	0x00000000
        /*0030*/ 	.short	0x0000
        /*0032*/ 	.short	0x0000
        /*0034*/ 	.byte	0x00, 0xf5, 0x21, 0x00


	//----- nvinfo : EIATTR_SPARSE_MMA_MASK
	.align		4
.L_215:
        /*0038*/ 	.byte	0x03, 0x50
        /*003a*/ 	.short	0x0000


	//----- nvinfo : EIATTR_MAXREG_COUNT
	.align		4
        /*003c*/ 	.byte	0x03, 0x1b
        /*003e*/ 	.short	0x00ff


	//----- nvinfo : EIATTR_NUM_BARRIERS
	.align		4
        /*0040*/ 	.byte	0x02, 0x4c
        /*0042*/ 	.byte	0x01
	.zero		1


	//----- nvinfo : EIATTR_MERCURY_ISA_VERSION
	.align		4
        /*0044*/ 	.byte	0x03, 0x5f
        /*0046*/ 	.short	0x0101


	//----- nvinfo : EIATTR_INT_WARP_WIDE_INSTR_OFFSETS
	.align		4
        /*0048*/ 	.byte	0x04, 0x31
        /*004a*/ 	.short	(.L_217 - .L_216)


	//   ....[0]....
.L_216:
        /*004c*/ 	.word	0x00000130


	//   ....[1]....
        /*0050*/ 	.word	0x00000170


	//----- nvinfo : EIATTR_VRC_CTA_INIT_COUNT
	.align		4
.L_217:
        /*0054*/ 	.byte	0x02, 0x4a
	.zero		1
	.zero		1


	//----- nvinfo : EIATTR_EXIT_INSTR_OFFSETS
	.align		4
        /*0058*/ 	.byte	0x04, 0x1c
        /*005a*/ 	.short	(.L_219 - .L_218)


	//   ....[0]....
.L_218:
        /*005c*/ 	.word	0x00000090


	//   ....[1]....
        /*0060*/ 	.word	0x000001b0


	//   ....[2]....
        /*0064*/ 	.word	0x000001f0


	//----- nvinfo : EIATTR_CBANK_PARAM_SIZE
	.align		4
.L_219:
        /*0068*/ 	.byte	0x03, 0x19
        /*006a*/ 	.short	0x0018


	//----- nvinfo : EIATTR_PARAM_CBANK
	.align		4
        /*006c*/ 	.byte	0x04, 0x0a
        /*006e*/ 	.short	(.L_221 - .L_220)
	.align		4
.L_220:
        /*0070*/ 	.word	index@(.nv.constant0.sum1)
        /*0074*/ 	.short	0x0380
        /*0076*/ 	.short	0x0018


	//----- nvinfo : EIATTR_SW_WAR
	.align		4
.L_221:
        /*0078*/ 	.byte	0x04, 0x36
        /*007a*/ 	.short	(.L_223 - .L_222)
.L_222:
        /*007c*/ 	.word	0x00000008
.L_223:


//--------------------- .nv.info.sum0             --------------------------
	.section	.nv.info.sum0,"",@"SHT_CUDA_INFO"
	.sectionflags	@""
	.align	4


	//----- nvinfo : EIATTR_CUDA_API_VERSION
	.align		4
        /*0000*/ 	.byte	0x04, 0x37
        /*0002*/ 	.short	(.L_225 - .L_224)
.L_224:
        /*0004*/ 	.word	0x00000082


	//----- nvinfo : EIATTR_KPARAM_INFO
	.align		4
.L_225:
        /*0008*/ 	.byte	0x04, 0x17
        /*000a*/ 	.short	(.L_227 - .L_226)
.L_226:
        /*000c*/ 	.word	0x00000000
        /*0010*/ 	.short	0x0002
        /*0012*/ 	.short	0x0010
        /*0014*/ 	.byte	0x00, 0xf5, 0x21, 0x00


	//----- nvinfo : EIATTR_KPARAM_INFO
	.align		4
.L_227:
        /*0018*/ 	.byte	0x04, 0x17
        /*001a*/ 	.short	(.L_229 - .L_228)
.L_228:
        /*001c*/ 	.word	0x00000000
        /*0020*/ 	.short	0x0001
        /*0022*/ 	.short	0x0008
        /*0024*/ 	.byte	0x00, 0xf5, 0x21, 0x00


	//----- nvinfo : EIATTR_KPARAM_INFO
	.align		4
.L_229:
        /*0028*/ 	.byte	0x04, 0x17
        /*002a*/ 	.short	(.L_231 - .L_230)
.L_230:
        /*002c*/ 	.word	0x00000000
        /*0030*/ 	.short	0x0000
        /*0032*/ 	.short	0x0000
        /*0034*/ 	.byte	0x00, 0xf5, 0x21, 0x00


	//----- nvinfo : EIATTR_SPARSE_MMA_MASK
	.align		4
.L_231:
        /*0038*/ 	.byte	0x03, 0x50
        /*003a*/ 	.short	0x0000


	//----- nvinfo : EIATTR_MAXREG_COUNT
	.align		4
        /*003c*/ 	.byte	0x03, 0x1b
        /*003e*/ 	.short	0x00ff


	//----- nvinfo : EIATTR_MERCURY_ISA_VERSION
	.align		4
        /*0040*/ 	.byte	0x03, 0x5f
        /*0042*/ 	.short	0x0101


	//----- nvinfo : EIATTR_INT_WARP_WIDE_INSTR_OFFSETS
	.align		4
        /*0044*/ 	.byte	0x04, 0x31
        /*0046*/ 	.short	(.L_233 - .L_232)


	//   ....[0]....
.L_232:
        /*0048*/ 	.word	0x000000e0


	//   ....[1]....
        /*004c*/ 	.word	0x00000120


	//----- nvinfo : EIATTR_VRC_CTA_INIT_COUNT
	.align		4
.L_233:
        /*0050*/ 	.byte	0x02, 0x4a
	.zero		1
	.zero		1


	//----- nvinfo : EIATTR_EXIT_INSTR_OFFSETS
	.align		4
        /*0054*/ 	.byte	0x04, 0x1c
        /*0056*/ 	.short	(.L_235 - .L_234)


	//   ....[0]....
.L_234:
        /*0058*/ 	.word	0x00000090


	//   ....[1]....
        /*005c*/ 	.word	0x00000150


	//----- nvinfo : EIATTR_CBANK_PARAM_SIZE
	.align		4
.L_235:
        /*0060*/ 	.byte	0x03, 0x19
        /*0062*/ 	.short	0x0018


	//----- nvinfo : EIATTR_PARAM_CBANK
	.align		4
        /*0064*/ 	.byte	0x04, 0x0a
        /*0066*/ 	.short	(.L_237 - .L_236)
	.align		4
.L_236:
        /*0068*/ 	.word	index@(.nv.constant0.sum0)
        /*006c*/ 	.short	0x0380
        /*006e*/ 	.short	0x0018


	//----- nvinfo : EIATTR_SW_WAR
	.align		4
.L_237:
        /*0070*/ 	.byte	0x04, 0x36
        /*0072*/ 	.short	(.L_239 - .L_238)
.L_238:
        /*0074*/ 	.word	0x00000008
.L_239:


//--------------------- .nv.info.raceCondition    --------------------------
	.section	.nv.info.raceCondition,"",@"SHT_CUDA_INFO"
	.sectionflags	@""
	.align	4


	//----- nvinfo : EIATTR_CUDA_API_VERSION
	.align		4
        /*0000*/ 	.byte	0x04, 0x37
        /*0002*/ 	.short	(.L_241 - .L_240)
.L_240:
        /*0004*/ 	.word	0x00000082


	//----- nvinfo : EIATTR_KPARAM_INFO
	.align		4
.L_241:
        /*0008*/ 	.byte	0x04, 0x17
        /*000a*/ 	.short	(.L_243 - .L_242)
.L_242:
        /*000c*/ 	.word	0x00000000
        /*0010*/ 	.short	0x0000
        /*0012*/ 	.short	0x0000
        /*0014*/ 	.byte	0x00, 0xf5, 0x21, 0x00


	//----- nvinfo : EIATTR_SPARSE_MMA_MASK
	.align		4
.L_243:
        /*0018*/ 	.byte	0x03, 0x50
        /*001a*/ 	.short	0x0000


	//----- nvinfo : EIATTR_MAXREG_COUNT
	.align		4
        /*001c*/ 	.byte	0x03, 0x1b
        /*001e*/ 	.short	0x00ff


	//----- nvinfo : EIATTR_MERCURY_ISA_VERSION
	.align		4
        /*0020*/ 	.byte	0x03, 0x5f
        /*0022*/ 	.short	0x0101


	//----- nvinfo : EIATTR_VRC_CTA_INIT_COUNT
	.align		4
        /*0024*/ 	.byte	0x02, 0x4a
	.zero		1
	.zero		1


	//----- nvinfo : EIATTR_EXIT_INSTR_OFFSETS
	.align		4
        /*0028*/ 	.byte	0x04, 0x1c
        /*002a*/ 	.short	(.L_245 - .L_244)


	//   ....[0]....
.L_244:
        /*002c*/ 	.word	0x00000060


	//----- nvinfo : EIATTR_CBANK_PARAM_SIZE
	.align		4
.L_245:
        /*0030*/ 	.byte	0x03, 0x19
        /*0032*/ 	.short	0x0008


	//----- nvinfo : EIATTR_PARAM_CBANK
	.align		4
        /*0034*/ 	.byte	0x04, 0x0a
        /*0036*/ 	.short	(.L_247 - .L_246)
	.align		4
.L_246:
        /*0038*/ 	.word	index@(.nv.constant0.raceCondition)
        /*003c*/ 	.short	0x0380
        /*003e*/ 	.short	0x0008


	//----- nvinfo : EIATTR_SW_WAR
	.align		4
.L_247:
        /*0040*/ 	.byte	0x04, 0x36
        /*0042*/ 	.short	(.L_249 - .L_248)
.L_248:
        /*0044*/ 	.word	0x00000008
.L_249:


//--------------------- .nv.info.positionGlobalIdx --------------------------
	.section	.nv.info.positionGlobalIdx,"",@"SHT_CUDA_INFO"
	.sectionflags	@""
	.align	4


	//----- nvinfo : EIATTR_CUDA_API_VERSION
	.align		4
        /*0000*/ 	.byte	0x04, 0x37
        /*0002*/ 	.short	(.L_251 - .L_250)
.L_250:
        /*0004*/ 	.word	0x00000082


	//----- nvinfo : EIATTR_KPARAM_INFO
	.align		4
.L_251:
        /*0008*/ 	.byte	0x04, 0x17
        /*000a*/ 	.short	(.L_253 - .L_252)
.L_252:
        /*000c*/ 	.word	0x00000000
        /*0010*/ 	.short	0x0000
        /*0012*/ 	.short	0x0000
        /*0014*/ 	.byte	0x00, 0xf5, 0x21, 0x00


	//----- nvinfo : EIATTR_SPARSE_MMA_MASK
	.align		4
.L_253:
        /*0018*/ 	.byte	0x03, 0x50
        /*001a*/ 	.short	0x0000


	//----- nvinfo : EIATTR_MAXREG_COUNT
	.align		4
        /*001c*/ 	.byte	0x03, 0x1b
        /*001e*/ 	.short	0x00ff


	//----- nvinfo : EIATTR_MERCURY_ISA_VERSION
	.align		4
        /*0020*/ 	.byte	0x03, 0x5f
        /*0022*/ 	.short	0x0101


	//----- nvinfo : EIATTR_VRC_CTA_INIT_COUNT
	.align		4
        /*0024*/ 	.byte	0x02, 0x4a
	.zero		1
	.zero		1


	//----- nvinfo : EIATTR_EXIT_INSTR_OFFSETS
	.align		4
        /*0028*/ 	.byte	0x04, 0x1c
        /*002a*/ 	.short	(.L_255 - .L_254)


	//   ....[0]....
.L_254:
        /*002c*/ 	.word	0x00000090


	//----- nvinfo : EIATTR_CBANK_PARAM_SIZE
	.align		4
.L_255:
        /*0030*/ 	.byte	0x03, 0x19
        /*0032*/ 	.short	0x0008


	//----- nvinfo : EIATTR_PARAM_CBANK
	.align		4
        /*0034*/ 	.byte	0x04, 0x0a
        /*0036*/ 	.short	(.L_257 - .L_256)
	.align		4
.L_256:
        /*0038*/ 	.word	index@(.nv.constant0.positionGlobalIdx)
        /*003c*/ 	.short	0x0380
        /*003e*/ 	.short	0x0008


	//----- nvinfo : EIATTR_SW_WAR
	.align		4
.L_257:
        /*0040*/ 	.byte	0x04, 0x36
        /*0042*/ 	.short	(.L_259 - .L_258)
.L_258:
        /*0044*/ 	.word	0x00000008
.L_259:


//--------------------- .nv.info.positionThreadIdx --------------------------
	.section	.nv.info.positionThreadIdx,"",@"SHT_CUDA_INFO"
	.sectionflags	@""
	.align	4


	//----- nvinfo : EIATTR_CUDA_API_VERSION
	.align		4
        /*0000*/ 	.byte	0x04, 0x37
        /*0002*/ 	.short	(.L_261 - .L_260)
.L_260:
        /*0004*/ 	.word	0x00000082


	//----- nvinfo : EIATTR_KPARAM_INFO
	.align		4
.L_261:
        /*0008*/ 	.byte	0x04, 0x17
        /*000a*/ 	.short	(.L_263 - .L_262)
.L_262:
        /*000c*/ 	.word	0x00000000
        /*0010*/ 	.short	0x0000
        /*0012*/ 	.short	0x0000
        /*0014*/ 	.byte	0x00, 0xf5, 0x21, 0x00


	//----- nvinfo : EIATTR_SPARSE_MMA_MASK
	.align		4
.L_263:
        /*0018*/ 	.byte	0x03, 0x50
        /*001a*/ 	.short	0x0000


	//----- nvinfo : EIATTR_MAXREG_COUNT
	.align		4
        /*001c*/ 	.byte	0x03, 0x1b
        /*001e*/ 	.short	0x00ff


	//----- nvinfo : EIATTR_MERCURY_ISA_VERSION
	.align		4
        /*0020*/ 	.byte	0x03, 0x5f
        /*0022*/ 	.short	0x0101


	//----- nvinfo : EIATTR_VRC_CTA_INIT_COUNT
	.align		4
        /*0024*/ 	.byte	0x02, 0x4a
	.zero		1
	.zero		1


	//----- nvinfo : EIATTR_EXIT_INSTR_OFFSETS
	.align		4
        /*0028*/ 	.byte	0x04, 0x1c
        /*002a*/ 	.short	(.L_265 - .L_264)


	//   ....[0]....
.L_264:
        /*002c*/ 	.word	0x00000090


	//----- nvinfo : EIATTR_CBANK_PARAM_SIZE
	.align		4
.L_265:
        /*0030*/ 	.byte	0x03, 0x19
        /*0032*/ 	.short	0x0008


	//----- nvinfo : EIATTR_PARAM_CBANK
	.align		4
        /*0034*/ 	.byte	0x04, 0x0a
        /*0036*/ 	.short	(.L_267 - .L_266)
	.align		4
.L_266:
        /*0038*/ 	.word	index@(.nv.constant0.positionThreadIdx)
        /*003c*/ 	.short	0x0380
        /*003e*/ 	.short	0x0008


	//----- nvinfo : EIATTR_SW_WAR
	.align		4
.L_267:
        /*0040*/ 	.byte	0x04, 0x36
        /*0042*/ 	.short	(.L_269 - .L_268)
.L_268:
        /*0044*/ 	.word	0x00000008
.L_269:


//--------------------- .nv.info.positionBlockIdx --------------------------
	.section	.nv.info.positionBlockIdx,"",@"SHT_CUDA_INFO"
	.sectionflags	@""
	.align	4


	//----- nvinfo : EIATTR_CUDA_API_VERSION
	.align		4
        /*0000*/ 	.byte	0x04, 0x37
        /*0002*/ 	.short	(.L_271 - .L_270)
.L_270:
        /*0004*/ 	.word	0x00000082


	//----- nvinfo : EIATTR_KPARAM_INFO
	.align		4
.L_271:
        /*0008*/ 	.byte	0x04, 0x17
        /*000a*/ 	.short	(.L_273 - .L_272)
.L_272:
        /*000c*/ 	.word	0x00000000
        /*0010*/ 	.short	0x0000
        /*0012*/ 	.short	0x0000
        /*0014*/ 	.byte	0x00, 0xf5, 0x21, 0x00


	//----- nvinfo : EIATTR_SPARSE_MMA_MASK
	.align		4
.L_273:
        /*0018*/ 	.byte	0x03, 0x50
        /*001a*/ 	.short	0x0000


	//----- nvinfo : EIATTR_MAXREG_COUNT
	.align		4
        /*001c*/ 	.byte	0x03, 0x1b
        /*001e*/ 	.short	0x00ff


	//----- nvinfo : EIATTR_MERCURY_ISA_VERSION
	.align		4
        /*0020*/ 	.byte	0x03, 0x5f
        /*0022*/ 	.short	0x0101


	//----- nvinfo : EIATTR_VRC_CTA_INIT_COUNT
	.align		4
        /*0024*/ 	.byte	0x02, 0x4a
	.zero		1
	.zero		1


	//----- nvinfo : EIATTR_EXIT_INSTR_OFFSETS
	.align		4
        /*0028*/ 	.byte	0x04, 0x1c
        /*002a*/ 	.short	(.L_275 - .L_274)


	//   ....[0]....
.L_274:
        /*002c*/ 	.word	0x00000090


	//----- nvinfo : EIATTR_CBANK_PARAM_SIZE
	.align		4
.L_275:
        /*0030*/ 	.byte	0x03, 0x19
        /*0032*/ 	.short	0x0008


	//----- nvinfo : EIATTR_PARAM_CBANK
	.align		4
        /*0034*/ 	.byte	0x04, 0x0a
        /*0036*/ 	.short	(.L_277 - .L_276)
	.align		4
.L_276:
        /*0038*/ 	.word	index@(.nv.constant0.positionBlockIdx)
        /*003c*/ 	.short	0x0380
        /*003e*/ 	.short	0x0008


	//----- nvinfo : EIATTR_SW_WAR
	.align		4
.L_277:
        /*0040*/ 	.byte	0x04, 0x36
        /*0042*/ 	.short	(.L_279 - .L_278)
.L_278:
        /*0044*/ 	.word	0x00000008
.L_279:


//--------------------- .nv.info.position196      --------------------------
	.section	.nv.info.position196,"",@"SHT_CUDA_INFO"
	.sectionflags	@""
	.align	4


	//----- nvinfo : EIATTR_CUDA_API_VERSION
	.align		4
        /*0000*/ 	.byte	0x04, 0x37
        /*0002*/ 	.short	(.L_281 - .L_280)
.L_280:
        /*0004*/ 	.word	0x00000082


	//----- nvinfo : EIATTR_KPARAM_INFO
	.align		4
.L_281:
        /*0008*/ 	.byte	0x04, 0x17
        /*000a*/ 	.short	(.L_283 - .L_282)
.L_282:
        /*000c*/ 	.word	0x00000000
        /*0010*/ 	.short	0x0000
        /*0012*/ 	.short	0x0000
        /*0014*/ 	.byte	0x00, 0xf5, 0x21, 0x00


	//----- nvinfo : EIATTR_SPARSE_MMA_MASK
	.align		4
.L_283:
        /*0018*/ 	.byte	0x03, 0x50
        /*001a*/ 	.short	0x0000


	//----- nvinfo : EIATTR_MAXREG_COUNT
	.align		4
        /*001c*/ 	.byte	0x03, 0x1b
        /*001e*/ 	.short	0x00ff


	//----- nvinfo : EIATTR_MERCURY_ISA_VERSION
	.align		4
        /*0020*/ 	.byte	0x03, 0x5f
        /*0022*/ 	.short	0x0101


	//----- nvinfo : EIATTR_VRC_CTA_INIT_COUNT
	.align		4
        /*0024*/ 	.byte	0x02, 0x4a
	.zero		1
	.zero		1


	//----- nvinfo : EIATTR_EXIT_INSTR_OFFSETS
	.align		4
        /*0028*/ 	.byte	0x04, 0x1c
        /*002a*/ 	.short	(.L_285 - .L_284)


	//   ....[0]....
.L_284:
        /*002c*/ 	.word	0x000000a0


	//----- nvinfo : EIATTR_CBANK_PARAM_SIZE
	.align		4
.L_285:
        /*0030*/ 	.byte	0x03, 0x19
        /*0032*/ 	.short	0x0008


	//----- nvinfo : EIATTR_PARAM_CBANK
	.align		4
        /*0034*/ 	.byte	0x04, 0x0a
        /*0036*/ 	.short	(.L_287 - .L_286)
	.align		4
.L_286:
        /*0038*/ 	.word	index@(.nv.constant0.position196)
        /*003c*/ 	.short	0x0380
        /*003e*/ 	.short	0x0008


	//----- nvinfo : EIATTR_SW_WAR
	.align		4
.L_287:
        /*0040*/ 	.byte	0x04, 0x36
        /*0042*/ 	.short	(.L_289 - .L_288)
.L_288:
        /*0044*/ 	.word	0x00000008
.L_289:


//--------------------- .nv.callgraph             --------------------------
	.section	.nv.callgraph,"",@"SHT_CUDA_CALLGRAPH"
	.align	4
	.sectionentsize	8
	.align		4
        /*0000*/ 	.word	0x00000000
	.align		4
        /*0004*/ 	.word	0xffffffff
	.align		4
        /*0008*/ 	.word	0x00000000
	.align		4
        /*000c*/ 	.word	0xfffffffe
	.align		4
        /*0010*/ 	.word	0x00000000
	.align		4
        /*0014*/ 	.word	0xfffffffd
	.align		4
        /*0018*/ 	.word	0x00000000
	.align		4
        /*001c*/ 	.word	0xfffffffc


//--------------------- .text.inclusiveScan       --------------------------
	.section	.text.inclusiveScan,"ax",@progbits
	.align	128
        .global         inclusiveScan
        .type           inclusiveScan,@function
        .size           inclusiveScan,(.L_x_28 - inclusiveScan)
        .other          inclusiveScan,@"STO_CUDA_ENTRY STV_DEFAULT"
inclusiveScan:
.text.inclusiveScan:
[----:B------:R-:W-:Y:S01]  /*0000*/  LDC R1, c[0x0][0x37c] ;  /* 0x0000df00ff017b82 */ /* 0x000fe20000000800 */
[----:B------:R-:W0:Y:S07]  /*0010*/  S2R R9, SR_TID.X ;  /* 0x0000000000097919 */ /* 0x000e2e0000002100 */
[----:B------:R-:W0:Y:S01]  /*0020*/  S2UR UR4, SR_CTAID.X ;  /* 0x00000000000479c3 */ /* 0x000e220000002500 */
[----:B------:R-:W1:Y:S07]  /*0030*/  LDCU.64 UR6, c[0x0][0x358] ;  /* 0x00006b00ff0677ac */ /* 0x000e6e0008000a00 */
[----:B------:R-:W0:Y:S08]  /*0040*/  LDC R6, c[0x0][0x360] ;  /* 0x0000d800ff067b82 */ /* 0x000e300000000800 */
[----:B------:R-:W2:Y:S01]  /*0050*/  LDC.64 R2, c[0x0][0x380] ;  /* 0x0000e000ff027b82 */ /* 0x000ea20000000a00 */
[----:B0-----:R-:W-:-:S04]  /*0060*/  IMAD R5, R6, UR4, R9 ;  /* 0x0000000406057c24 */ /* 0x001fc8000f8e0209 */
[----:B--2---:R-:W-:-:S05]  /*0070*/  IMAD.WIDE R2, R5, 0x4, R2 ;  /* 0x0000000405027825 */ /* 0x004fca00078e0202 */
[----:B-1----:R-:W2:Y:S01]  /*0080*/  LDG.E R0, desc[UR6][R2.64] ;  /* 0x0000000602007981 */ /* 0x002ea2000c1e1900 */
[----:B------:R-:W0:Y:S01]  /*0090*/  S2UR UR5, SR_CgaCtaId ;  /* 0x00000000000579c3 */ /* 0x000e220000008800 */
[----:B------:R-:W-:Y:S01]  /*00a0*/  UMOV UR4, 0x400 ;  /* 0x0000040000047882 */ /* 0x000fe20000000000 */
[----:B------:R-:W-:Y:S01]  /*00b0*/  ISETP.GE.U32.AND P0, PT, R6, 0x2, PT ;  /* 0x000000020600780c */ /* 0x000fe20003f06070 */
[----:B0-----:R-:W-:-:S06]  /*00c0*/  ULEA UR4, UR5, UR4, 0x18 ;  /* 0x0000000405047291 */ /* 0x001fcc000f8ec0ff */
[----:B------:R-:W-:-:S05]  /*00d0*/  LEA R5, R9, UR4, 0x2 ;  /* 0x0000000409057c11 */ /* 0x000fca000f8e10ff */
[----:B--2---:R0:W-:Y:S01]  /*00e0*/  STS [R5], R0 ;  /* 0x0000000005007388 */ /* 0x0041e20000000800 */
[----:B------:R-:W-:Y:S06]  /*00f0*/  BAR.SYNC.DEFER_BLOCKING 0x0 ;  /* 0x0000000000007b1d */ /* 0x000fec0000010000 */
[----:B------:R-:W-:Y:S05]  /*0100*/  @!P0 BRA `(.L_x_0) ;  /* 0x0000000000308947 */ /* 0x000fea0003800000 */
[----:B------:R-:W-:-:S05]  /*0110*/  UMOV UR5, 0x1 ;  /* 0x0000000100057882 */ /* 0x000fca0000000000 */
.L_x_1:
[----:B------:R-:W-:-:S13]  /*0120*/  ISETP.GE.U32.AND P0, PT, R9, UR5, PT ;  /* 0x0000000509007c0c */ /* 0x000fda000bf06070 */
[----:B------:R-:W-:Y:S01]  /*0130*/  @P0 VIADD R4, R9, -UR5 ;  /* 0x8000000509040c36 */ /* 0x000fe20008000000 */
[----:B------:R-:W-:-:S04]  /*0140*/  USHF.L.U32 UR5, UR5, 0x1, URZ ;  /* 0x0000000105057899 */ /* 0x000fc800080006ff */
[----:B------:R-:W-:-:S05]  /*0150*/  @P0 LEA R4, R4, UR4, 0x2 ;  /* 0x0000000404040c11 */ /* 0x000fca000f8e10ff */
[----:B------:R-:W0:Y:S02]  /*0160*/  @P0 LDS R7, [R4] ;  /* 0x0000000004070984 */ /* 0x000e240000000800 */
[----:B0-----:R-:W-:Y:S01]  /*0170*/  @P0 IMAD.IADD R0, R0, 0x1, R7 ;  /* 0x0000000100000824 */ /* 0x001fe200078e0207 */
[----:B------:R-:W-:Y:S01]  /*0180*/  BAR.SYNC.DEFER_BLOCKING 0x0 ;  /* 0x0000000000007b1d */ /* 0x000fe20000010000 */
[----:B------:R-:W-:-:S05]  /*0190*/  ISETP.LE.U32.AND P0, PT, R6, UR5, PT ;  /* 0x0000000506007c0c */ /* 0x000fca000bf03070 */
[----:B------:R1:W-:Y:S02]  /*01a0*/  STS [R5], R0 ;  /* 0x0000000005007388 */ /* 0x0003e40000000800 */
[----:B------:R-:W-:Y:S06]  /*01b0*/  BAR.SYNC.DEFER_BLOCKING 0x0 ;  /* 0x0000000000007b1d */ /* 0x000fec0000010000 */
[----:B-1----:R-:W-:Y:S05]  /*01c0*/  @!P0 BRA `(.L_x_1) ;  /* 0xfffffffc00d48947 */ /* 0x002fea000383ffff */
.L_x_0:
[----:B0-----:R-:W0:Y:S04]  /*01d0*/  LDS R5, [R5] ;  /* 0x0000000005057984 */ /* 0x001e280000000800 */
[----:B0-----:R-:W-:Y:S01]  /*01e0*/  STG.E desc[UR6][R2.64], R5 ;  /* 0x0000000502007986 */ /* 0x001fe2000c101906 */
[----:B------:R-:W-:Y:S05]  /*01f0*/  EXIT ;  /* 0x000000000000794d */ /* 0x000fea0003800000 */
.L_x_2:
[----:B------:R-:W-:-:S00]  /*0200*/  BRA `(.L_x_2) ;  /* 0xfffffffc00fc7947 */ /* 0x000fc0000383ffff */
[----:B------:R-:W-:-:S00]  /*0210*/  NOP ;  /* 0x0000000000007918 */ /* 0x000fc00000000000 */
        /* <DEDUP_REMOVED lines=14> */
.L_x_28:


//--------------------- .text.blockSum            --------------------------
	.section	.text.blockSum,"ax",@progbits
	.align	128
        .global         blockSum
        .type           blockSum,@function
        .size           blockSum,(.L_x_29 - blockSum)
        .other          blockSum,@"STO_CUDA_ENTRY STV_DEFAULT"
blockSum:
.text.blockSum:
[----:B------:R-:W-:Y:S08]  /*0000*/  LDC R1, c[0x0][0x37c] ;  /* 0x0000df00ff017b82 */ /* 0x000ff00000000800 */
[----:B------:R-:W0:Y:S01]  /*0010*/  LDC.64 R2, c[0x0][0x390] ;  /* 0x0000e400ff027b82 */ /* 0x000e220000000a00 */
[----:B------:R-:W0:Y:S02]  /*0020*/  LDCU.64 UR6, c[0x0][0x358] ;  /* 0x00006b00ff0677ac */ /* 0x000e240008000a00 */
[----:B0-----:R-:W2:Y:S01]  /*0030*/  LDG.E.64 R2, desc[UR6][R2.64] ;  /* 0x0000000602027981 */ /* 0x001ea2000c1e1b00 */
[----:B------:R-:W0:Y:S01]  /*0040*/  LDCU UR4, c[0x0][0x360] ;  /* 0x00006c00ff0477ac */ /* 0x000e220008000800 */
[----:B------:R-:W1:Y:S01]  /*0050*/  S2R R6, SR_TID.X ;  /* 0x0000000000067919 */ /* 0x000e620000002100 */
[----:B------:R-:W3:Y:S01]  /*0060*/  S2R R7, SR_CTAID.X ;  /* 0x0000000000077919 */ /* 0x000ee20000002500 */
[----:B0-----:R-:W-:Y:S01]  /*0070*/  IMAD.U32 R0, RZ, RZ, UR4 ;  /* 0x00000004ff007e24 */ /* 0x001fe2000f8e00ff */
[----:B-1----:R-:W-:-:S03]  /*0080*/  ISETP.NE.AND P1, PT, R6, RZ, PT ;  /* 0x000000ff0600720c */ /* 0x002fc60003f25270 */
[----:B---3--:R-:W-:-:S10]  /*0090*/  IMAD R9, R0, R7, R6 ;  /* 0x0000000700097224 */ /* 0x008fd400078e0206 */
[----:B------:R-:W0:Y:S01]  /*00a0*/  @!P1 S2R R5, SR_CgaCtaId ;  /* 0x0000000000059919 */ /* 0x000e220000008800 */
[----:B------:R-:W-:-:S04]  /*00b0*/  @!P1 MOV R4, 0x400 ;  /* 0x0000040000049802 */ /* 0x000fc80000000f00 */
[----:B0-----:R-:W-:Y:S02]  /*00c0*/  @!P1 LEA R4, R5, R4, 0x18 ;  /* 0x0000000405049211 */ /* 0x001fe400078ec0ff */
[----:B------:R-:W-:-:S03]  /*00d0*/  SHF.R.S32.HI R5, RZ, 0x1f, R9 ;  /* 0x0000001fff057819 */ /* 0x000fc60000011409 */
[----:B------:R0:W-:Y:S04]  /*00e0*/  @!P1 STS.128 [R4], RZ ;  /* 0x000000ff04009388 */ /* 0x0001e80000000c00 */
[----:B------:R0:W-:Y:S04]  /*00f0*/  @!P1 STS.128 [R4+0x10], RZ ;  /* 0x000010ff04009388 */ /* 0x0001e80000000c00 */
[----:B------:R0:W-:Y:S04]  /*0100*/  @!P1 STS.128 [R4+0x20], RZ ;  /* 0x000020ff04009388 */ /* 0x0001e80000000c00 */
[----:B------:R0:W-:Y:S04]  /*0110*/  @!P1 STS.128 [R4+0x30], RZ ;  /* 0x000030ff04009388 */ /* 0x0001e80000000c00 */
[----:B------:R0:W-:Y:S04]  /*0120*/  @!P1 STS.128 [R4+0x40], RZ ;  /* 0x000040ff04009388 */ /* 0x0001e80000000c00 */
[----:B------:R0:W-:Y:S04]  /*0130*/  @!P1 STS.128 [R4+0x50], RZ ;  /* 0x000050ff04009388 */ /* 0x0001e80000000c00 */
[----:B------:R0:W-:Y:S04]  /*0140*/  @!P1 STS.128 [R4+0x60], RZ ;  /* 0x000060ff04009388 */ /* 0x0001e80000000c00 */
[----:B------:R0:W-:Y:S01]  /*0150*/  @!P1 STS.128 [R4+0x70], RZ ;  /* 0x000070ff04009388 */ /* 0x0001e20000000c00 */
[----:B------:R-:W-:Y:S01]  /*0160*/  BAR.SYNC.DEFER_BLOCKING 0x0 ;  /* 0x0000000000007b1d */ /* 0x000fe20000010000 */
[----:B--2---:R-:W-:-:S04]  /*0170*/  ISETP.GT.U32.AND P0, PT, R2, R9, PT ;  /* 0x000000090200720c */ /* 0x004fc80003f04070 */
[----:B------:R-:W-:-:S13]  /*0180*/  ISETP.GT.U32.AND.EX P0, PT, R3, R5, PT, P0 ;  /* 0x000000050300720c */ /* 0x000fda0003f04100 */
[----:B0-----:R-:W-:Y:S05]  /*0190*/  @!P0 EXIT ;  /* 0x000000000000894d */ /* 0x001fea0003800000 */
[----:B------:R-:W0:Y:S02]  /*01a0*/  LDCU.64 UR4, c[0x0][0x380] ;  /* 0x00007000ff0477ac */ /* 0x000e240008000a00 */
[----:B0-----:R-:W-:-:S04]  /*01b0*/  LEA R2, P0, R9, UR4, 0x2 ;  /* 0x0000000409027c11 */ /* 0x001fc8000f8010ff */
[----:B------:R-:W-:-:S05]  /*01c0*/  LEA.HI.X R3, R9, UR5, R5, 0x2, P0 ;  /* 0x0000000509037c11 */ /* 0x000fca00080f1405 */
[----:B------:R-:W2:Y:S01]  /*01d0*/  LDG.E R2, desc[UR6][R2.64] ;  /* 0x0000000602027981 */ /* 0x000ea2000c1e1900 */
[----:B------:R-:W0:Y:S01]  /*01e0*/  S2UR UR5, SR_CgaCtaId ;  /* 0x00000000000579c3 */ /* 0x000e220000008800 */
[----:B------:R-:W-:Y:S01]  /*01f0*/  UMOV UR4, 0x400 ;  /* 0x0000040000047882 */ /* 0x000fe20000000000 */
[----:B------:R-:W-:Y:S02]  /*0200*/  ISETP.GE.U32.AND P1, PT, R0, 0x2, PT ;  /* 0x000000020000780c */ /* 0x000fe40003f26070 */
[----:B------:R-:W-:Y:S01]  /*0210*/  ISETP.NE.AND P0, PT, R6, RZ, PT ;  /* 0x000000ff0600720c */ /* 0x000fe20003f05270 */
[----:B0-----:R-:W-:-:S06]  /*0220*/  ULEA UR4, UR5, UR4, 0x18 ;  /* 0x0000000405047291 */ /* 0x001fcc000f8ec0ff */
[----:B------:R-:W-:-:S05]  /*0230*/  LEA R5, R6, UR4, 0x2 ;  /* 0x0000000406057c11 */ /* 0x000fca000f8e10ff */
[----:B--2---:R0:W-:Y:S01]  /*0240*/  STS [R5], R2 ;  /* 0x0000000205007388 */ /* 0x0041e20000000800 */
[----:B------:R-:W-:Y:S06]  /*0250*/  BAR.SYNC.DEFER_BLOCKING 0x0 ;  /* 0x0000000000007b1d */ /* 0x000fec0000010000 */
[----:B------:R-:W-:Y:S05]  /*0260*/  @!P1 BRA `(.L_x_3) ;  /* 0x00000000002c9947 */ /* 0x000fea0003800000 */
.L_x_4:
[----:B------:R-:W-:-:S04]  /*0270*/  SHF.R.U32.HI R8, RZ, 0x1, R0 ;  /* 0x00000001ff087819 */ /* 0x000fc80000011600 */
[----:B------:R-:W-:-:S13]  /*0280*/  ISETP.GE.U32.AND P1, PT, R6, R8, PT ;  /* 0x000000080600720c */ /* 0x000fda0003f26070 */
[----:B0-----:R-:W-:Y:S01]  /*0290*/  @!P1 IMAD R2, R8, 0x4, R5 ;  /* 0x0000000408029824 */ /* 0x001fe200078e0205 */
[----:B------:R-:W-:Y:S05]  /*02a0*/  @!P1 LDS R3, [R5] ;  /* 0x0000000005039984 */ /* 0x000fea0000000800 */
[----:B------:R-:W0:Y:S02]  /*02b0*/  @!P1 LDS R2, [R2] ;  /* 0x0000000002029984 */ /* 0x000e240000000800 */
[----:B0-----:R-:W-:-:S05]  /*02c0*/  @!P1 IMAD.IADD R4, R2, 0x1, R3 ;  /* 0x0000000102049824 */ /* 0x001fca00078e0203 */
[----:B------:R1:W-:Y:S01]  /*02d0*/  @!P1 STS [R5], R4 ;  /* 0x0000000405009388 */ /* 0x0003e20000000800 */
[----:B------:R-:W-:Y:S01]  /*02e0*/  BAR.SYNC.DEFER_BLOCKING 0x0 ;  /* 0x0000000000007b1d */ /* 0x000fe20000010000 */
[----:B------:R-:W-:Y:S01]  /*02f0*/  ISETP.GT.U32.AND P1, PT, R0, 0x3, PT ;  /* 0x000000030000780c */ /* 0x000fe20003f24070 */
[----:B------:R-:W-:-:S12]  /*0300*/  IMAD.MOV.U32 R0, RZ, RZ, R8 ;  /* 0x000000ffff007224 */ /* 0x000fd800078e0008 */
[----:B-1----:R-:W-:Y:S05]  /*0310*/  @P1 BRA `(.L_x_4) ;  /* 0xfffffffc00d41947 */ /* 0x002fea000383ffff */
.L_x_3:
[----:B------:R-:W-:Y:S05]  /*0320*/  @P0 EXIT ;  /* 0x000000000000094d */ /* 0x000fea0003800000 */
[----:B------:R-:W1:Y:S01]  /*0330*/  S2UR UR5, SR_CgaCtaId ;  /* 0x00000000000579c3 */ /* 0x000e620000008800 */
[----:B------:R-:W-:-:S07]  /*0340*/  UMOV UR4, 0x400 ;  /* 0x0000040000047882 */ /* 0x000fce0000000000 */
[----:B0-----:R-:W0:Y:S01]  /*0350*/  LDC.64 R2, c[0x0][0x388] ;  /* 0x0000e200ff027b82 */ /* 0x001e220000000a00 */
[----:B-1----:R-:W-:Y:S01]  /*0360*/  ULEA UR4, UR5, UR4, 0x18 ;  /* 0x0000000405047291 */ /* 0x002fe2000f8ec0ff */
[----:B0-----:R-:W-:-:S08]  /*0370*/  IMAD.WIDE.U32 R2, R7, 0x4, R2 ;  /* 0x0000000407027825 */ /* 0x001fd000078e0002 */
[----:B------:R-:W0:Y:S04]  /*0380*/  LDS R5, [UR4] ;  /* 0x00000004ff057984 */ /* 0x000e280008000800 */
[----:B0-----:R-:W-:Y:S01]  /*0390*/  STG.E desc[UR6][R2.64], R5 ;  /* 0x0000000502007986 */ /* 0x001fe2000c101906 */
[----:B------:R-:W-:Y:S05]  /*03a0*/  EXIT ;  /* 0x000000000000794d */ /* 0x000fea0003800000 */
.L_x_5:
        /* <DEDUP_REMOVED lines=13> */
.L_x_29:


//--------------------- .text.badMemoryAccess     --------------------------
	.section	.text.badMemoryAccess,"ax",@progbits
	.align	128
        .global         badMemoryAccess
        .type           badMemoryAccess,@function
        .size           badMemoryAccess,(.L_x_30 - badMemoryAccess)
        .other          badMemoryAccess,@"STO_CUDA_ENTRY STV_DEFAULT"
badMemoryAccess:
.text.badMemoryAccess:
[----:B------:R-:W-:Y:S01]  /*0000*/  LDC R1, c[0x0][0x37c] ;  /* 0x0000df00ff017b82 */ /* 0x000fe20000000800 */
[----:B------:R-:W0:Y:S07]  /*0010*/  S2R R0, SR_TID.X ;  /* 0x0000000000007919 */ /* 0x000e2e0000002100 */
[----:B------:R-:W0:Y:S01]  /*0020*/  S2UR UR6, SR_CTAID.X ;  /* 0x00000000000679c3 */ /* 0x000e220000002500 */
[----:B------:R-:W1:Y:S07]  /*0030*/  LDCU.64 UR4, c[0x0][0x358] ;  /* 0x00006b00ff0477ac */ /* 0x000e6e0008000a00 */
[----:B------:R-:W0:Y:S08]  /*0040*/  LDC R9, c[0x0][0x360] ;  /* 0x0000d800ff097b82 */ /* 0x000e300000000800 */
[----:B------:R-:W2:Y:S08]  /*0050*/  LDC.64 R2, c[0x0][0x380] ;  /* 0x0000e000ff027b82 */ /* 0x000eb00000000a00 */
[----:B------:R-:W3:Y:S01]  /*0060*/  LDC.64 R6, c[0x0][0x388] ;  /* 0x0000e200ff067b82 */ /* 0x000ee20000000a00 */
[----:B0-----:R-:W-:-:S04]  /*0070*/  IMAD R9, R9, UR6, R0 ;  /* 0x0000000609097c24 */ /* 0x001fc8000f8e0200 */
[----:B--2---:R-:W-:-:S04]  /*0080*/  IMAD.WIDE R2, R9, 0x4, R2 ;  /* 0x0000000409027825 */ /* 0x004fc800078e0202 */
[C---:B------:R-:W-:Y:S02]  /*0090*/  IMAD.WIDE R4, R9.reuse, 0x4, R2 ;  /* 0x0000000409047825 */ /* 0x040fe400078e0202 */
[----:B-1----:R-:W2:Y:S04]  /*00a0*/  LDG.E R2, desc[UR4][R2.64] ;  /* 0x0000000402027981 */ /* 0x002ea8000c1e1900 */
[----:B------:R-:W2:Y:S01]  /*00b0*/  LDG.E R5, desc[UR4][R4.64] ;  /* 0x0000000404057981 */ /* 0x000ea2000c1e1900 */
[----:B---3--:R-:W-:Y:S01]  /*00c0*/  IMAD.WIDE R6, R9, 0x4, R6 ;  /* 0x0000000409067825 */ /* 0x008fe200078e0206 */
[----:B--2---:R-:W-:-:S05]  /*00d0*/  IADD3 R9, PT, PT, R2, R5, RZ ;  /* 0x0000000502097210 */ /* 0x004fca0007ffe0ff */
[----:B------:R-:W-:Y:S01]  /*00e0*/  STG.E desc[UR4][R6.64], R9 ;  /* 0x0000000906007986 */ /* 0x000fe2000c101904 */
[----:B------:R-:W-:Y:S05]  /*00f0*/  EXIT ;  /* 0x000000000000794d */ /* 0x000fea0003800000 */
.L_x_6:
        /* <DEDUP_REMOVED lines=16> */
.L_x_30:


//--------------------- .text.matMul1             --------------------------
	.section	.text.matMul1,"ax",@progbits
	.align	128
        .global         matMul1
        .type           matMul1,@function
        .size           matMul1,(.L_x_31 - matMul1)
        .other          matMul1,@"STO_CUDA_ENTRY STV_DEFAULT"
matMul1:
.text.matMul1:
[----:B------:R-:W-:Y:S08]  /*0000*/  LDC R1, c[0x0][0x37c] ;  /* 0x0000df00ff017b82 */ /* 0x000ff00000000800 */
[----:B------:R-:W0:Y:S01]  /*0010*/  LDC.64 R20, c[0x0][0x398] ;  /* 0x0000e600ff147b82 */ /* 0x000e220000000a00 */
[----:B------:R-:W0:Y:S02]  /*0020*/  LDCU.64 UR8, c[0x0][0x358] ;  /* 0x00006b00ff0877ac */ /* 0x000e240008000a00 */
[----:B0-----:R0:W2:Y:S05]  /*0030*/  LDG.E R20, desc[UR8][R20.64] ;  /* 0x0000000814147981 */ /* 0x0010aa000c1e1900 */
[----:B------:R-:W1:Y:S01]  /*0040*/  LDC R5, c[0x0][0x364] ;  /* 0x0000d900ff057b82 */ /* 0x000e620000000800 */
[----:B------:R-:W-:Y:S01]  /*0050*/  HFMA2 R11, -RZ, RZ, 0, 0 ;  /* 0x00000000ff0b7431 */ /* 0x000fe200000001ff */
[----:B------:R-:W1:Y:S01]  /*0060*/  S2R R0, SR_TID.Y ;  /* 0x0000000000007919 */ /* 0x000e620000002200 */
[----:B------:R-:W0:Y:S05]  /*0070*/  S2R R17, SR_TID.X ;  /* 0x0000000000117919 */ /* 0x000e2a0000002100 */
[----:B------:R-:W-:Y:S08]  /*0080*/  S2UR UR4, SR_CTAID.X ;  /* 0x00000000000479c3 */ /* 0x000ff00000002500 */
[----:B------:R-:W1:Y:S08]  /*0090*/  S2UR UR5, SR_CTAID.Y ;  /* 0x00000000000579c3 */ /* 0x000e700000002600 */
[----:B------:R-:W0:Y:S01]  /*00a0*/  LDC R2, c[0x0][0x360] ;  /* 0x0000d800ff027b82 */ /* 0x000e220000000800 */
[----:B-1----:R-:W-:-:S02]  /*00b0*/  IMAD R22, R5, UR5, R0 ;  /* 0x0000000505167c24 */ /* 0x002fc4000f8e0200 */
[----:B0-----:R-:W-:Y:S01]  /*00c0*/  IMAD R21, R2, UR4, R17 ;  /* 0x0000000402157c24 */ /* 0x001fe2000f8e0211 */
[----:B--2---:R-:W-:Y:S02]  /*00d0*/  ISETP.GE.AND P0, PT, R20, 0x8, PT ;  /* 0x000000081400780c */ /* 0x004fe40003f06270 */
[----:B------:R-:W-:-:S04]  /*00e0*/  SHF.R.S32.HI R3, RZ, 0x1f, R20 ;  /* 0x0000001fff037819 */ /* 0x000fc80000011414 */
[----:B------:R-:W-:-:S07]  /*00f0*/  LEA.HI R3, R3, R20, RZ, 0x3 ;  /* 0x0000001403037211 */ /* 0x000fce00078f18ff */
[----:B------:R-:W-:Y:S05]  /*0100*/  @!P0 BRA `(.L_x_7) ;  /* 0x0000000c00ac8947 */ /* 0x000fea0003800000 */
[----:B------:R-:W0:Y:S01]  /*0110*/  S2UR UR6, SR_CgaCtaId ;  /* 0x00000000000679c3 */ /* 0x000e220000008800 */
[----:B------:R-:W-:Y:S01]  /*0120*/  SHF.R.S32.HI R25, RZ, 0x3, R3 ;  /* 0x00000003ff197819 */ /* 0x000fe20000011403 */
[----:B------:R-:W-:Y:S01]  /*0130*/  UMOV UR4, 0x400 ;  /* 0x0000040000047882 */ /* 0x000fe20000000000 */
[----:B------:R-:W-:Y:S01]  /*0140*/  IMAD R19, R22, R20, R17 ;  /* 0x0000001416137224 */ /* 0x000fe200078e0211 */
[----:B------:R-:W-:Y:S01]  /*0150*/  UIADD3 UR5, UPT, UPT, UR4, 0x100, URZ ;  /* 0x0000010004057890 */ /* 0x000fe2000fffe0ff */
[----:B------:R-:W-:Y:S02]  /*0160*/  IADD3 R2, PT, PT, R25, -0x1, RZ ;  /* 0xffffffff19027810 */ /* 0x000fe40007ffe0ff */
[----:B------:R-:W-:Y:S02]  /*0170*/  MOV R11, RZ ;  /* 0x000000ff000b7202 */ /* 0x000fe40000000f00 */
[----:B------:R-:W-:Y:S02]  /*0180*/  ISETP.GE.U32.AND P0, PT, R2, 0x3, PT ;  /* 0x000000030200780c */ /* 0x000fe40003f06070 */
[----:B------:R-:W-:Y:S01]  /*0190*/  MOV R16, RZ ;  /* 0x000000ff00107202 */ /* 0x000fe20000000f00 */
[----:B0-----:R-:W-:-:S02]  /*01a0*/  ULEA UR4, UR6, UR4, 0x18 ;  /* 0x0000000406047291 */ /* 0x001fc4000f8ec0ff */
[----:B------:R-:W-:-:S04]  /*01b0*/  ULEA UR5, UR6, UR5, 0x18 ;  /* 0x0000000506057291 */ /* 0x000fc8000f8ec0ff */
[C---:B------:R-:W-:Y:S02]  /*01c0*/  LEA R18, R0.reuse, UR4, 0x5 ;  /* 0x0000000400127c11 */ /* 0x040fe4000f8e28ff */
[C---:B------:R-:W-:Y:S02]  /*01d0*/  LEA R3, R17.reuse, UR5, 0x2 ;  /* 0x0000000511037c11 */ /* 0x040fe4000f8e10ff */
[----:B------:R-:W-:Y:S02]  /*01e0*/  LEA R17, R17, R18, 0x2 ;  /* 0x0000001211117211 */ /* 0x000fe400078e10ff */
[----:B------:R-:W-:Y:S01]  /*01f0*/  LEA R2, R0, R3, 0x5 ;  /* 0x0000000300027211 */ /* 0x000fe200078e28ff */
[----:B------:R-:W-:Y:S06]  /*0200*/  @!P0 BRA `(.L_x_8) ;  /* 0x0000000400e88947 */ /* 0x000fec0003800000 */
[----:B------:R-:W-:Y:S01]  /*0210*/  IADD3 R23, PT, PT, R0, 0x18, RZ ;  /* 0x0000001800177810 */ /* 0x000fe20007ffe0ff */
[--C-:B------:R-:W-:Y:S01]  /*0220*/  IMAD R13, R20, R0, R21.reuse ;  /* 0x00000000140d7224 */ /* 0x100fe200078e0215 */
[C---:B------:R-:W-:Y:S02]  /*0230*/  IADD3 R15, PT, PT, R0.reuse, 0x10, RZ ;  /* 0x00000010000f7810 */ /* 0x040fe40007ffe0ff */
[----:B------:R-:W-:Y:S01]  /*0240*/  IADD3 R14, PT, PT, R0, 0x8, RZ ;  /* 0x00000008000e7810 */ /* 0x000fe20007ffe0ff */
[C-C-:B------:R-:W-:Y:S01]  /*0250*/  IMAD R23, R20.reuse, R23, R21.reuse ;  /* 0x0000001714177224 */ /* 0x140fe200078e0215 */
[----:B------:R-:W-:Y:S01]  /*0260*/  LOP3.LUT R16, R25, 0xffffffc, RZ, 0xc0, !PT ;  /* 0x0ffffffc19107812 */ /* 0x000fe200078ec0ff */
[C-C-:B------:R-:W-:Y:S01]  /*0270*/  IMAD R15, R20.reuse, R15, R21.reuse ;  /* 0x0000000f140f7224 */ /* 0x140fe200078e0215 */
[----:B------:R-:W-:Y:S01]  /*0280*/  MOV R11, RZ ;  /* 0x000000ff000b7202 */ /* 0x000fe20000000f00 */
[----:B------:R-:W-:Y:S01]  /*0290*/  IMAD R14, R20, R14, R21 ;  /* 0x0000000e140e7224 */ /* 0x000fe200078e0215 */
[----:B------:R-:W-:-:S02]  /*02a0*/  MOV R12, R19 ;  /* 0x00000013000c7202 */ /* 0x000fc40000000f00 */
[----:B------:R-:W-:-:S07]  /*02b0*/  IADD3 R24, PT, PT, -R16, RZ, RZ ;  /* 0x000000ff10187210 */ /* 0x000fce0007ffe1ff */
.L_x_9:
[----:B------:R-:W0:Y:S08]  /*02c0*/  LDC.64 R28, c[0x0][0x380] ;  /* 0x0000e000ff1c7b82 */ /* 0x000e300000000a00 */
[----:B------:R-:W1:Y:S01]  /*02d0*/  LDC.64 R26, c[0x0][0x388] ;  /* 0x0000e200ff1a7b82 */ /* 0x000e620000000a00 */
[----:B0-----:R-:W-:-:S05]  /*02e0*/  IMAD.WIDE R28, R12, 0x4, R28 ;  /* 0x000000040c1c7825 */ /* 0x001fca00078e021c */
[----:B------:R-:W2:Y:S01]  /*02f0*/  LDG.E R8, desc[UR8][R28.64] ;  /* 0x000000081c087981 */ /* 0x000ea2000c1e1900 */
[----:B-1----:R-:W-:-:S05]  /*0300*/  IMAD.WIDE R4, R13, 0x4, R26 ;  /* 0x000000040d047825 */ /* 0x002fca00078e021a */
[----:B------:R-:W3:Y:S04]  /*0310*/  LDG.E R9, desc[UR8][R4.64] ;  /* 0x0000000804097981 */ /* 0x000ee8000c1e1900 */
[----:B--2---:R-:W-:Y:S04]  /*0320*/  STS [R17], R8 ;  /* 0x0000000811007388 */ /* 0x004fe80000000800 */
[----:B---3--:R-:W-:Y:S01]  /*0330*/  STS [R2], R9 ;  /* 0x0000000902007388 */ /* 0x008fe20000000800 */
[----:B------:R-:W-:Y:S06]  /*0340*/  BAR.SYNC.DEFER_BLOCKING 0x0 ;  /* 0x0000000000007b1d */ /* 0x000fec0000010000 */
[----:B------:R-:W-:Y:S04]  /*0350*/  LDS R10, [R3] ;  /* 0x00000000030a7984 */ /* 0x000fe80000000800 */
[----:B------:R-:W0:Y:S04]  /*0360*/  LDS.128 R4, [R18] ;  /* 0x0000000012047984 */ /* 0x000e280000000c00 */
[----:B------:R-:W-:Y:S04]  /*0370*/  LDS R8, [R3+0x80] ;  /* 0x0000800003087984 */ /* 0x000fe80000000800 */
[----:B------:R-:W-:Y:S01]  /*0380*/  LDS R9, [R3+0xa0] ;  /* 0x0000a00003097984 */ /* 0x000fe20000000800 */
[----:B0-----:R-:W-:-:S03]  /*0390*/  FFMA R10, R4, R10, R11 ;  /* 0x0000000a040a7223 */ /* 0x001fc6000000000b */
[----:B------:R-:W0:Y:S02]  /*03a0*/  LDS R11, [R3+0x20] ;  /* 0x00002000030b7984 */ /* 0x000e240000000800 */
[----:B0-----:R-:W-:Y:S02]  /*03b0*/  FFMA R11, R11, R5, R10 ;  /* 0x000000050b0b7223 */ /* 0x001fe4000000000a */
[----:B------:R-:W0:Y:S04]  /*03c0*/  LDS R10, [R3+0x40] ;  /* 0x00004000030a7984 */ /* 0x000e280000000800 */
[----:B------:R-:W1:Y:S01]  /*03d0*/  LDS R5, [R3+0x60] ;  /* 0x0000600003057984 */ /* 0x000e620000000800 */
[----:B0-----:R-:W-:-:S04]  /*03e0*/  FFMA R6, R10, R6, R11 ;  /* 0x000000060a067223 */ /* 0x001fc8000000000b */
[----:B-1----:R-:W-:Y:S02]  /*03f0*/  FFMA R11, R5, R7, R6 ;  /* 0x00000007050b7223 */ /* 0x002fe40000000006 */
[----:B------:R-:W0:Y:S02]  /*0400*/  LDS.128 R4, [R18+0x10] ;  /* 0x0000100012047984 */ /* 0x000e240000000c00 */
[----:B0-----:R-:W-:-:S04]  /*0410*/  FFMA R4, R4, R8, R11 ;  /* 0x0000000804047223 */ /* 0x001fc8000000000b */
[----:B------:R-:W-:Y:S02]  /*0420*/  FFMA R5, R9, R5, R4 ;  /* 0x0000000509057223 */ /* 0x000fe40000000004 */
[----:B------:R-:W0:Y:S04]  /*0430*/  LDS R4, [R3+0xc0] ;  /* 0x0000c00003047984 */ /* 0x000e280000000800 */
[----:B------:R-:W1:Y:S01]  /*0440*/  LDS R9, [R3+0xe0] ;  /* 0x0000e00003097984 */ /* 0x000e620000000800 */
[----:B------:R-:W-:Y:S06]  /*0450*/  BAR.SYNC.DEFER_BLOCKING 0x0 ;  /* 0x0000000000007b1d */ /* 0x000fec0000010000 */
[----:B------:R-:W2:Y:S01]  /*0460*/  LDG.E R8, desc[UR8][R28.64+0x20] ;  /* 0x000020081c087981 */ /* 0x000ea2000c1e1900 */
[----:B0-----:R-:W-:Y:S01]  /*0470*/  FFMA R6, R4, R6, R5 ;  /* 0x0000000604067223 */ /* 0x001fe20000000005 */
[----:B------:R-:W-:-:S05]  /*0480*/  IMAD.WIDE R4, R14, 0x4, R26 ;  /* 0x000000040e047825 */ /* 0x000fca00078e021a */
[----:B------:R-:W3:Y:S01]  /*0490*/  LDG.E R11, desc[UR8][R4.64] ;  /* 0x00000008040b7981 */ /* 0x000ee2000c1e1900 */
[----:B-1----:R-:W-:-:S03]  /*04a0*/  FFMA R9, R9, R7, R6 ;  /* 0x0000000709097223 */ /* 0x002fc60000000006 */
[----:B--2---:R-:W-:Y:S04]  /*04b0*/  STS [R17], R8 ;  /* 0x0000000811007388 */ /* 0x004fe80000000800 */
[----:B---3--:R-:W-:Y:S01]  /*04c0*/  STS [R2], R11 ;  /* 0x0000000b02007388 */ /* 0x008fe20000000800 */
[----:B------:R-:W-:Y:S06]  /*04d0*/  BAR.SYNC.DEFER_BLOCKING 0x0 ;  /* 0x0000000000007b1d */ /* 0x000fec0000010000 */
[----:B------:R-:W-:Y:S04]  /*04e0*/  LDS R10, [R3] ;  /* 0x00000000030a7984 */ /* 0x000fe80000000800 */
[----:B------:R-:W0:Y:S04]  /*04f0*/  LDS.128 R4, [R18] ;  /* 0x0000000012047984 */ /* 0x000e280000000c00 */
[----:B------:R-:W-:Y:S01]  /*0500*/  LDS R8, [R3+0x40] ;  /* 0x0000400003087984 */ /* 0x000fe20000000800 */
[----:B0-----:R-:W-:-:S03]  /*0510*/  FFMA R10, R4, R10, R9 ;  /* 0x0000000a040a7223 */ /* 0x001fc60000000009 */
[----:B------:R-:W0:Y:S02]  /*0520*/  LDS R9, [R3+0x20] ;  /* 0x0000200003097984 */ /* 0x000e240000000800 */
[----:B0-----:R-:W-:Y:S02]  /*0530*/  FFMA R9, R9, R5, R10 ;  /* 0x0000000509097223 */ /* 0x001fe4000000000a */
[----:B------:R-:W0:Y:S02]  /*0540*/  LDS R10, [R3+0x60] ;  /* 0x00006000030a7984 */ /* 0x000e240000000800 */
[----:B------:R-:W-:Y:S02]  /*0550*/  FFMA R6, R8, R6, R9 ;  /* 0x0000000608067223 */ /* 0x000fe40000000009 */
[----:B------:R-:W-:Y:S02]  /*0560*/  LDS R8, [R3+0x80] ;  /* 0x0000800003087984 */ /* 0x000fe40000000800 */
[----:B0-----:R-:W-:-:S02]  /*0570*/  FFMA R9, R10, R7, R6 ;  /* 0x000000070a097223 */ /* 0x001fc40000000006 */
[----:B------:R-:W0:Y:S02]  /*0580*/  LDS.128 R4, [R18+0x10] ;  /* 0x0000100012047984 */ /* 0x000e240000000c00 */
[----:B0-----:R-:W-:Y:S02]  /*0590*/  FFMA R4, R4, R8, R9 ;  /* 0x0000000804047223 */ /* 0x001fe40000000009 */
[----:B------:R-:W0:Y:S02]  /*05a0*/  LDS R9, [R3+0xa0] ;  /* 0x0000a00003097984 */ /* 0x000e240000000800 */
[----:B0-----:R-:W-:Y:S02]  /*05b0*/  FFMA R5, R9, R5, R4 ;  /* 0x0000000509057223 */ /* 0x001fe40000000004 */
[----:B------:R-:W0:Y:S04]  /*05c0*/  LDS R4, [R3+0xc0] ;  /* 0x0000c00003047984 */ /* 0x000e280000000800 */
[----:B------:R-:W1:Y:S01]  /*05d0*/  LDS R9, [R3+0xe0] ;  /* 0x0000e00003097984 */ /* 0x000e620000000800 */
[----:B------:R-:W-:Y:S06]  /*05e0*/  BAR.SYNC.DEFER_BLOCKING 0x0 ;  /* 0x0000000000007b1d */ /* 0x000fec0000010000 */
[----:B------:R-:W2:Y:S01]  /*05f0*/  LDG.E R8, desc[UR8][R28.64+0x40] ;  /* 0x000040081c087981 */ /* 0x000ea2000c1e1900 */
[----:B0-----:R-:W-:Y:S01]  /*0600*/  FFMA R6, R4, R6, R5 ;  /* 0x0000000604067223 */ /* 0x001fe20000000005 */
[----:B------:R-:W-:-:S05]  /*0610*/  IMAD.WIDE R4, R15, 0x4, R26 ;  /* 0x000000040f047825 */ /* 0x000fca00078e021a */
[----:B------:R-:W3:Y:S01]  /*0620*/  LDG.E R11, desc[UR8][R4.64] ;  /* 0x00000008040b7981 */ /* 0x000ee2000c1e1900 */
[----:B-1----:R-:W-:Y:S01]  /*0630*/  FFMA R9, R9, R7, R6 ;  /* 0x0000000709097223 */ /* 0x002fe20000000006 */
[----:B------:R-:W-:Y:S02]  /*0640*/  IMAD.WIDE R26, R23, 0x4, R26 ;  /* 0x00000004171a7825 */ /* 0x000fe400078e021a */
[----:B--2---:R-:W-:Y:S04]  /*0650*/  STS [R17], R8 ;  /* 0x0000000811007388 */ /* 0x004fe80000000800 */
[----:B---3--:R-:W-:Y:S01]  /*0660*/  STS [R2], R11 ;  /* 0x0000000b02007388 */ /* 0x008fe20000000800 */
[----:B------:R-:W-:Y:S06]  /*0670*/  BAR.SYNC.DEFER_BLOCKING 0x0 ;  /* 0x0000000000007b1d */ /* 0x000fec0000010000 */
[----:B------:R-:W-:Y:S04]  /*0680*/  LDS R10, [R3] ;  /* 0x00000000030a7984 */ /* 0x000fe80000000800 */
[----:B------:R-:W0:Y:S04]  /*0690*/  LDS.128 R4, [R18] ;  /* 0x0000000012047984 */ /* 0x000e280000000c00 */
[----:B------:R-:W-:Y:S01]  /*06a0*/  LDS R8, [R3+0x40] ;  /* 0x0000400003087984 */ /* 0x000fe20000000800 */
[----:B0-----:R-:W-:-:S03]  /*06b0*/  FFMA R10, R4, R10, R9 ;  /* 0x0000000a040a7223 */ /* 0x001fc60000000009 */
[----:B------:R-:W0:Y:S04]  /*06c0*/  LDS R9, [R3+0x20] ;  /* 0x0000200003097984 */ /* 0x000e280000000800 */
[----:B------:R-:W-:Y:S01]  /*06d0*/  LDS R4, [R3+0x80] ;  /* 0x0000800003047984 */ /* 0x000fe20000000800 */
[----:B0-----:R-:W-:-:S03]  /*06e0*/  FFMA R9, R9, R5, R10 ;  /* 0x0000000509097223 */ /* 0x001fc6000000000a */
[----:B------:R-:W0:Y:S01]  /*06f0*/  LDS R10, [R3+0x60] ;  /* 0x00006000030a7984 */ /* 0x000e220000000800 */
[----:B------:R-:W-:-:S03]  /*0700*/  FFMA R6, R8, R6, R9 ;  /* 0x0000000608067223 */ /* 0x000fc60000000009 */
[----:B------:R-:W-:Y:S01]  /*0710*/  LDS R5, [R3+0xa0] ;  /* 0x0000a00003057984 */ /* 0x000fe20000000800 */
[----:B0-----:R-:W-:-:S03]  /*0720*/  FFMA R7, R10, R7, R6 ;  /* 0x000000070a077223 */ /* 0x001fc60000000006 */
[----:B------:R-:W0:Y:S02]  /*0730*/  LDS.128 R8, [R18+0x10] ;  /* 0x0000100012087984 */ /* 0x000e240000000c00 */
[----:B0-----:R-:W-:Y:S02]  /*0740*/  FFMA R4, R8, R4, R7 ;  /* 0x0000000408047223 */ /* 0x001fe40000000007 */
[----:B------:R-:W-:Y:S02]  /*0750*/  LDS R8, [R3+0xe0] ;  /* 0x0000e00003087984 */ /* 0x000fe40000000800 */
[----:B------:R-:W-:Y:S02]  /*0760*/  FFMA R5, R5, R9, R4 ;  /* 0x0000000905057223 */ /* 0x000fe40000000004 */
[----:B------:R-:W0:Y:S01]  /*0770*/  LDS R4, [R3+0xc0] ;  /* 0x0000c00003047984 */ /* 0x000e220000000800 */
[----:B------:R-:W-:Y:S06]  /*0780*/  BAR.SYNC.DEFER_BLOCKING 0x0 ;  /* 0x0000000000007b1d */ /* 0x000fec0000010000 */
[----:B------:R-:W2:Y:S04]  /*0790*/  LDG.E R29, desc[UR8][R28.64+0x60] ;  /* 0x000060081c1d7981 */ /* 0x000ea8000c1e1900 */
[----:B------:R-:W3:Y:S01]  /*07a0*/  LDG.E R27, desc[UR8][R26.64] ;  /* 0x000000081a1b7981 */ /* 0x000ee2000c1e1900 */
[----:B0-----:R-:W-:-:S04]  /*07b0*/  FFMA R10, R4, R10, R5 ;  /* 0x0000000a040a7223 */ /* 0x001fc80000000005 */
[----:B------:R-:W-:Y:S01]  /*07c0*/  FFMA R11, R8, R11, R10 ;  /* 0x0000000b080b7223 */ /* 0x000fe2000000000a */
[----:B------:R-:W-:-:S04]  /*07d0*/  IADD3 R24, PT, PT, R24, 0x4, RZ ;  /* 0x0000000418187810 */ /* 0x000fc80007ffe0ff */
[----:B------:R-:W-:Y:S02]  /*07e0*/  ISETP.NE.AND P0, PT, R24, RZ, PT ;  /* 0x000000ff1800720c */ /* 0x000fe40003f05270 */
[----:B------:R-:W-:Y:S02]  /*07f0*/  IADD3 R12, PT, PT, R12, 0x20, RZ ;  /* 0x000000200c0c7810 */ /* 0x000fe40007ffe0ff */
[C---:B------:R-:W-:Y:S02]  /*0800*/  LEA R23, R20.reuse, R23, 0x5 ;  /* 0x0000001714177211 */ /* 0x040fe400078e28ff */
[C---:B------:R-:W-:Y:S02]  /*0810*/  LEA R15, R20.reuse, R15, 0x5 ;  /* 0x0000000f140f7211 */ /* 0x040fe400078e28ff */
[C---:B------:R-:W-:Y:S02]  /*0820*/  LEA R14, R20.reuse, R14, 0x5 ;  /* 0x0000000e140e7211 */ /* 0x040fe400078e28ff */
[----:B------:R-:W-:Y:S01]  /*0830*/  LEA R13, R20, R13, 0x5 ;  /* 0x0000000d140d7211 */ /* 0x000fe200078e28ff */
[----:B--2---:R-:W-:Y:S04]  /*0840*/  STS [R17], R29 ;  /* 0x0000001d11007388 */ /* 0x004fe80000000800 */
[----:B---3--:R-:W-:Y:S01]  /*0850*/  STS [R2], R27 ;  /* 0x0000001b02007388 */ /* 0x008fe20000000800 */
[----:B------:R-:W-:Y:S06]  /*0860*/  BAR.SYNC.DEFER_BLOCKING 0x0 ;  /* 0x0000000000007b1d */ /* 0x000fec0000010000 */
[----:B------:R-:W-:Y:S04]  /*0870*/  LDS R9, [R3] ;  /* 0x0000000003097984 */ /* 0x000fe80000000800 */
[----:B------:R-:W0:Y:S04]  /*0880*/  LDS.128 R4, [R18] ;  /* 0x0000000012047984 */ /* 0x000e280000000c00 */
[----:B------:R-:W1:Y:S04]  /*0890*/  LDS R8, [R3+0x20] ;  /* 0x0000200003087984 */ /* 0x000e680000000800 */
[----:B------:R-:W2:Y:S04]  /*08a0*/  LDS R10, [R3+0x40] ;  /* 0x00004000030a7984 */ /* 0x000ea80000000800 */
[----:B------:R-:W3:Y:S04]  /*08b0*/  LDS R28, [R3+0x60] ;  /* 0x00006000031c7984 */ /* 0x000ee80000000800 */
[----:B------:R-:W-:Y:S01]  /*08c0*/  LDS R29, [R3+0xe0] ;  /* 0x0000e000031d7984 */ /* 0x000fe20000000800 */
[----:B0-----:R-:W-:-:S04]  /*08d0*/  FFMA R4, R4, R9, R11 ;  /* 0x0000000904047223 */ /* 0x001fc8000000000b */
[----:B-1----:R-:W-:Y:S02]  /*08e0*/  FFMA R9, R8, R5, R4 ;  /* 0x0000000508097223 */ /* 0x002fe40000000004 */
[----:B------:R-:W-:Y:S02]  /*08f0*/  LDS R5, [R3+0x80] ;  /* 0x0000800003057984 */ /* 0x000fe40000000800 */
[----:B--2---:R-:W-:Y:S02]  /*0900*/  FFMA R27, R10, R6, R9 ;  /* 0x000000060a1b7223 */ /* 0x004fe40000000009 */
[----:B------:R-:W0:Y:S02]  /*0910*/  LDS.128 R8, [R18+0x10] ;  /* 0x0000100012087984 */ /* 0x000e240000000c00 */
[----:B---3--:R-:W-:Y:S02]  /*0920*/  FFMA R7, R28, R7, R27 ;  /* 0x000000071c077223 */ /* 0x008fe4000000001b */
[----:B------:R-:W1:Y:S04]  /*0930*/  LDS R27, [R3+0xa0] ;  /* 0x0000a000031b7984 */ /* 0x000e680000000800 */
[----:B------:R-:W2:Y:S01]  /*0940*/  LDS R4, [R3+0xc0] ;  /* 0x0000c00003047984 */ /* 0x000ea20000000800 */
[----:B0-----:R-:W-:-:S04]  /*0950*/  FFMA R8, R8, R5, R7 ;  /* 0x0000000508087223 */ /* 0x001fc80000000007 */
[----:B-1----:R-:W-:-:S04]  /*0960*/  FFMA R9, R27, R9, R8 ;  /* 0x000000091b097223 */ /* 0x002fc80000000008 */
[----:B--2---:R-:W-:-:S04]  /*0970*/  FFMA R4, R4, R10, R9 ;  /* 0x0000000a04047223 */ /* 0x004fc80000000009 */
[----:B------:R-:W-:Y:S01]  /*0980*/  FFMA R11, R29, R11, R4 ;  /* 0x0000000b1d0b7223 */ /* 0x000fe20000000004 */
[----:B------:R-:W-:Y:S06]  /*0990*/  BAR.SYNC.DEFER_BLOCKING 0x0 ;  /* 0x0000000000007b1d */ /* 0x000fec0000010000 */
[----:B------:R-:W-:Y:S05]  /*09a0*/  @P0 BRA `(.L_x_9) ;  /* 0xfffffff800440947 */ /* 0x000fea000383ffff */
.L_x_8:
[----:B------:R-:W-:-:S13]  /*09b0*/  LOP3.LUT P0, R4, R25, 0x3, RZ, 0xc0, !PT ;  /* 0x0000000319047812 */ /* 0x000fda000780c0ff */
[----:B------:R-:W-:Y:S05]  /*09c0*/  @!P0 BRA `(.L_x_7) ;  /* 0x00000004007c8947 */ /* 0x000fea0003800000 */
[----:B------:R-:W-:Y:S02]  /*09d0*/  ISETP.NE.AND P0, PT, R4, 0x1, PT ;  /* 0x000000010400780c */ /* 0x000fe40003f05270 */
[----:B------:R-:W-:-:S04]  /*09e0*/  LOP3.LUT R25, R25, 0x1, RZ, 0xc0, !PT ;  /* 0x0000000119197812 */ /* 0x000fc800078ec0ff */
[----:B------:R-:W-:-:S07]  /*09f0*/  ISETP.NE.U32.AND P1, PT, R25, 0x1, PT ;  /* 0x000000011900780c */ /* 0x000fce0003f25070 */
[----:B------:R-:W-:Y:S06]  /*0a00*/  @!P0 BRA `(.L_x_10) ;  /* 0x0000000000ec8947 */ /* 0x000fec0003800000 */
[----:B------:R-:W0:Y:S01]  /*0a10*/  LDC.64 R12, c[0x0][0x380] ;  /* 0x0000e000ff0c7b82 */ /* 0x000e220000000a00 */
[C---:B------:R-:W-:Y:S02]  /*0a20*/  LEA R10, R16.reuse, R0, 0x3 ;  /* 0x00000000100a7211 */ /* 0x040fe400078e18ff */
[----:B------:R-:W-:-:S03]  /*0a30*/  LEA R5, R16, R19, 0x3 ;  /* 0x0000001310057211 */ /* 0x000fc600078e18ff */
[----:B------:R-:W-:Y:S02]  /*0a40*/  IMAD R9, R20, R10, R21 ;  /* 0x0000000a14097224 */ /* 0x000fe400078e0215 */
[----:B------:R-:W1:Y:S01]  /*0a50*/  LDC.64 R14, c[0x0][0x388] ;  /* 0x0000e200ff0e7b82 */ /* 0x000e620000000a00 */
[----:B0-----:R-:W-:-:S05]  /*0a60*/  IMAD.WIDE R12, R5, 0x4, R12 ;  /* 0x00000004050c7825 */ /* 0x001fca00078e020c */
[----:B------:R-:W2:Y:S01]  /*0a70*/  LDG.E R24, desc[UR8][R12.64] ;  /* 0x000000080c187981 */ /* 0x000ea2000c1e1900 */
[----:B-1----:R-:W-:-:S06]  /*0a80*/  IMAD.WIDE R8, R9, 0x4, R14 ;  /* 0x0000000409087825 */ /* 0x002fcc00078e020e */
[----:B------:R-:W3:Y:S01]  /*0a90*/  LDG.E R9, desc[UR8][R8.64] ;  /* 0x0000000808097981 */ /* 0x000ee2000c1e1900 */
[----:B------:R-:W-:-:S03]  /*0aa0*/  IADD3 R10, PT, PT, R10, 0x8, RZ ;  /* 0x000000080a0a7810 */ /* 0x000fc60007ffe0ff */
[----:B--2---:R-:W-:Y:S04]  /*0ab0*/  STS [R17], R24 ;  /* 0x0000001811007388 */ /* 0x004fe80000000800 */
[----:B---3--:R-:W-:Y:S01]  /*0ac0*/  STS [R2], R9 ;  /* 0x0000000902007388 */ /* 0x008fe20000000800 */
[----:B------:R-:W-:Y:S06]  /*0ad0*/  BAR.SYNC.DEFER_BLOCKING 0x0 ;  /* 0x0000000000007b1d */ /* 0x000fec0000010000 */
[----:B------:R-:W-:Y:S04]  /*0ae0*/  LDS R25, [R3] ;  /* 0x0000000003197984 */ /* 0x000fe80000000800 */
[----:B------:R-:W0:Y:S04]  /*0af0*/  LDS.128 R4, [R18] ;  /* 0x0000000012047984 */ /* 0x000e280000000c00 */
[----:B------:R-:W1:Y:S04]  /*0b00*/  LDS R27, [R3+0x20] ;  /* 0x00002000031b7984 */ /* 0x000e680000000800 */
[----:B------:R-:W2:Y:S04]  /*0b10*/  LDS R23, [R3+0x40] ;  /* 0x0000400003177984 */ /* 0x000ea80000000800 */
[----:B------:R-:W-:Y:S04]  /*0b20*/  LDS R24, [R3+0xa0] ;  /* 0x0000a00003187984 */ /* 0x000fe80000000800 */
[----:B------:R-:W-:Y:S01]  /*0b30*/  LDS R26, [R3+0xe0] ;  /* 0x0000e000031a7984 */ /* 0x000fe20000000800 */
[----:B0-----:R-:W-:Y:S01]  /*0b40*/  FFMA R4, R4, R25, R11 ;  /* 0x0000001904047223 */ /* 0x001fe2000000000b */
[----:B------:R-:W-:-:S02]  /*0b50*/  IMAD R11, R20, R10, R21 ;  /* 0x0000000a140b7224 */ /* 0x000fc400078e0215 */
[----:B------:R-:W-:Y:S01]  /*0b60*/  LDS R25, [R3+0xc0] ;  /* 0x0000c00003197984 */ /* 0x000fe20000000800 */
[----:B-1----:R-:W-:Y:S01]  /*0b70*/  FFMA R8, R27, R5, R4 ;  /* 0x000000051b087223 */ /* 0x002fe20000000004 */
[----:B------:R-:W-:Y:S02]  /*0b80*/  IMAD.WIDE R14, R11, 0x4, R14 ;  /* 0x000000040b0e7825 */ /* 0x000fe400078e020e */
[----:B------:R-:W0:Y:S02]  /*0b90*/  LDS R4, [R3+0x60] ;  /* 0x0000600003047984 */ /* 0x000e240000000800 */
[----:B--2---:R-:W-:Y:S02]  /*0ba0*/  FFMA R6, R23, R6, R8 ;  /* 0x0000000617067223 */ /* 0x004fe40000000008 */
[----:B------:R-:W-:Y:S04]  /*0bb0*/  LDS R5, [R3+0x80] ;  /* 0x0000800003057984 */ /* 0x000fe80000000800 */
[----:B------:R-:W1:Y:S01]  /*0bc0*/  LDS.128 R8, [R18+0x10] ;  /* 0x0000100012087984 */ /* 0x000e620000000c00 */
[----:B------:R-:W-:Y:S06]  /*0bd0*/  BAR.SYNC.DEFER_BLOCKING 0x0 ;  /* 0x0000000000007b1d */ /* 0x000fec0000010000 */
[----:B------:R-:W2:Y:S04]  /*0be0*/  LDG.E R28, desc[UR8][R12.64+0x20] ;  /* 0x000020080c1c7981 */ /* 0x000ea8000c1e1900 */
[----:B------:R-:W3:Y:S01]  /*0bf0*/  LDG.E R27, desc[UR8][R14.64] ;  /* 0x000000080e1b7981 */ /* 0x000ee2000c1e1900 */
[----:B0-----:R-:W-:-:S04]  /*0c00*/  FFMA R7, R4, R7, R6 ;  /* 0x0000000704077223 */ /* 0x001fc80000000006 */
[----:B-1----:R-:W-:-:S04]  /*0c10*/  FFMA R5, R8, R5, R7 ;  /* 0x0000000508057223 */ /* 0x002fc80000000007 */
[----:B------:R-:W-:-:S04]  /*0c20*/  FFMA R24, R24, R9, R5 ;  /* 0x0000000918187223 */ /* 0x000fc80000000005 */
[----:B------:R-:W-:Y:S01]  /*0c30*/  FFMA R25, R25, R10, R24 ;  /* 0x0000000a19197223 */ /* 0x000fe20000000018 */
[----:B------:R-:W-:Y:S01]  /*0c40*/  IADD3 R16, PT, PT, R16, 0x2, RZ ;  /* 0x0000000210107810 */ /* 0x000fe20007ffe0ff */
[----:B--2---:R-:W-:Y:S04]  /*0c50*/  STS [R17], R28 ;  /* 0x0000001c11007388 */ /* 0x004fe80000000800 */
[----:B---3--:R0:W-:Y:S01]  /*0c60*/  STS [R2], R27 ;  /* 0x0000001b02007388 */ /* 0x0081e20000000800 */
[----:B------:R-:W-:Y:S06]  /*0c70*/  BAR.SYNC.DEFER_BLOCKING 0x0 ;  /* 0x0000000000007b1d */ /* 0x000fec0000010000 */
[----:B------:R-:W-:Y:S04]  /*0c80*/  LDS R23, [R3] ;  /* 0x0000000003177984 */ /* 0x000fe80000000800 */
[----:B------:R-:W1:Y:S04]  /*0c90*/  LDS.128 R12, [R18] ;  /* 0x00000000120c7984 */ /* 0x000e680000000c00 */
[----:B------:R-:W2:Y:S04]  /*0ca0*/  LDS R8, [R3+0x20] ;  /* 0x0000200003087984 */ /* 0x000ea80000000800 */
[----:B------:R-:W3:Y:S01]  /*0cb0*/  LDS R9, [R3+0x40] ;  /* 0x0000400003097984 */ /* 0x000ee20000000800 */
[----:B0-----:R-:W-:-:S03]  /*0cc0*/  FFMA R27, R26, R11, R25 ;  /* 0x0000000b1a1b7223 */ /* 0x001fc60000000019 */
[----:B------:R-:W0:Y:S04]  /*0cd0*/  LDS R10, [R3+0x60] ;  /* 0x00006000030a7984 */ /* 0x000e280000000800 */
[----:B------:R-:W-:Y:S04]  /*0ce0*/  LDS R25, [R3+0x80] ;  /* 0x0000800003197984 */ /* 0x000fe80000000800 */
[----:B------:R-:W4:Y:S04]  /*0cf0*/  LDS.128 R4, [R18+0x10] ;  /* 0x0000100012047984 */ /* 0x000f280000000c00 */
[----:B------:R-:W5:Y:S04]  /*0d00*/  LDS R24, [R3+0xa0] ;  /* 0x0000a00003187984 */ /* 0x000f680000000800 */
[----:B------:R-:W5:Y:S01]  /*0d10*/  LDS R11, [R3+0xc0] ;  /* 0x0000c000030b7984 */ /* 0x000f620000000800 */
[----:B-1----:R-:W-:-:S03]  /*0d20*/  FFMA R23, R12, R23, R27 ;  /* 0x000000170c177223 */ /* 0x002fc6000000001b */
[----:B------:R-:W1:Y:S01]  /*0d30*/  LDS R12, [R3+0xe0] ;  /* 0x0000e000030c7984 */ /* 0x000e620000000800 */
[----:B--2---:R-:W-:-:S04]  /*0d40*/  FFMA R8, R8, R13, R23 ;  /* 0x0000000d08087223 */ /* 0x004fc80000000017 */
[----:B---3--:R-:W-:-:S04]  /*0d50*/  FFMA R9, R9, R14, R8 ;  /* 0x0000000e09097223 */ /* 0x008fc80000000008 */
[----:B0-----:R-:W-:-:S04]  /*0d60*/  FFMA R9, R10, R15, R9 ;  /* 0x0000000f0a097223 */ /* 0x001fc80000000009 */
[----:B----4-:R-:W-:-:S04]  /*0d70*/  FFMA R9, R4, R25, R9 ;  /* 0x0000001904097223 */ /* 0x010fc80000000009 */
[----:B-----5:R-:W-:-:S04]  /*0d80*/  FFMA R24, R24, R5, R9 ;  /* 0x0000000518187223 */ /* 0x020fc80000000009 */
[----:B------:R-:W-:-:S04]  /*0d90*/  FFMA R11, R11, R6, R24 ;  /* 0x000000060b0b7223 */ /* 0x000fc80000000018 */
[----:B-1----:R-:W-:Y:S01]  /*0da0*/  FFMA R11, R12, R7, R11 ;  /* 0x000000070c0b7223 */ /* 0x002fe2000000000b */
[----:B------:R-:W-:Y:S06]  /*0db0*/  BAR.SYNC.DEFER_BLOCKING 0x0 ;  /* 0x0000000000007b1d */ /* 0x000fec0000010000 */
.L_x_10:
[----:B------:R-:W-:Y:S05]  /*0dc0*/  @P1 BRA `(.L_x_7) ;  /* 0x00000000007c1947 */ /* 0x000fea0003800000 */
[----:B------:R-:W0:Y:S01]  /*0dd0*/  LDC.64 R6, c[0x0][0x380] ;  /* 0x0000e000ff067b82 */ /* 0x000e220000000a00 */
[C---:B------:R-:W-:Y:S02]  /*0de0*/  LEA R0, R16.reuse, R0, 0x3 ;  /* 0x0000000010007211 */ /* 0x040fe400078e18ff */
[----:B------:R-:W-:-:S03]  /*0df0*/  LEA R9, R16, R19, 0x3 ;  /* 0x0000001310097211 */ /* 0x000fc600078e18ff */
[----:B------:R-:W-:Y:S02]  /*0e00*/  IMAD R13, R20, R0, R21 ;  /* 0x00000000140d7224 */ /* 0x000fe400078e0215 */
[----:B------:R-:W1:Y:S01]  /*0e10*/  LDC.64 R4, c[0x0][0x388] ;  /* 0x0000e200ff047b82 */ /* 0x000e620000000a00 */
[----:B0-----:R-:W-:-:S06]  /*0e20*/  IMAD.WIDE R8, R9, 0x4, R6 ;  /* 0x0000000409087825 */ /* 0x001fcc00078e0206 */
[----:B------:R-:W2:Y:S01]  /*0e30*/  LDG.E R8, desc[UR8][R8.64] ;  /* 0x0000000808087981 */ /* 0x000ea2000c1e1900 */
[----:B-1----:R-:W-:-:S06]  /*0e40*/  IMAD.WIDE R12, R13, 0x4, R4 ;  /* 0x000000040d0c7825 */ /* 0x002fcc00078e0204 */
[----:B------:R-:W3:Y:S04]  /*0e50*/  LDG.E R13, desc[UR8][R12.64] ;  /* 0x000000080c0d7981 */ /* 0x000ee8000c1e1900 */
        /* <DEDUP_REMOVED lines=8> */
[----:B------:R-:W-:Y:S04]  /*0ee0*/  LDS R14, [R3+0x80] ;  /* 0x00008000030e7984 */ /* 0x000fe80000000800 */
[----:B------:R-:W4:Y:S04]  /*0ef0*/  LDS.128 R16, [R18+0x10] ;  /* 0x0000100012107984 */ /* 0x000f280000000c00 */
[----:B------:R-:W5:Y:S04]  /*0f00*/  LDS R9, [R3+0xa0] ;  /* 0x0000a00003097984 */ /* 0x000f680000000800 */
[----:B------:R-:W5:Y:S04]  /*0f10*/  LDS R8, [R3+0xc0] ;  /* 0x0000c00003087984 */ /* 0x000f680000000800 */
[----:B------:R-:W5:Y:S01]  /*0f20*/  LDS R13, [R3+0xe0] ;  /* 0x0000e000030d7984 */ /* 0x000f620000000800 */
[----:B0-----:R-:W-:-:S04]  /*0f30*/  FFMA R0, R4, R0, R11 ;  /* 0x0000000004007223 */ /* 0x001fc8000000000b */
[----:B-1----:R-:W-:-:S04]  /*0f40*/  FFMA R5, R15, R5, R0 ;  /* 0x000000050f057223 */ /* 0x002fc80000000000 */
[----:B--2---:R-:W-:-:S04]  /*0f50*/  FFMA R6, R10, R6, R5 ;  /* 0x000000060a067223 */ /* 0x004fc80000000005 */
[----:B---3--:R-:W-:-:S04]  /*0f60*/  FFMA R7, R23, R7, R6 ;  /* 0x0000000717077223 */ /* 0x008fc80000000006 */
[----:B----4-:R-:W-:-:S04]  /*0f70*/  FFMA R14, R16, R14, R7 ;  /* 0x0000000e100e7223 */ /* 0x010fc80000000007 */
[----:B-----5:R-:W-:-:S04]  /*0f80*/  FFMA R9, R9, R17, R14 ;  /* 0x0000001109097223 */ /* 0x020fc8000000000e */
[----:B------:R-:W-:-:S04]  /*0f90*/  FFMA R8, R8, R18, R9 ;  /* 0x0000001208087223 */ /* 0x000fc80000000009 */
[----:B------:R-:W-:Y:S01]  /*0fa0*/  FFMA R11, R13, R19, R8 ;  /* 0x000000130d0b7223 */ /* 0x000fe20000000008 */
[----:B------:R-:W-:Y:S06]  /*0fb0*/  BAR.SYNC.DEFER_BLOCKING 0x0 ;  /* 0x0000000000007b1d */ /* 0x000fec0000010000 */
.L_x_7:
[----:B------:R-:W0:Y:S01]  /*0fc0*/  LDC.64 R2, c[0x0][0x390] ;  /* 0x0000e400ff027b82 */ /* 0x000e220000000a00 */
[----:B------:R-:W-:-:S04]  /*0fd0*/  IMAD R21, R22, R20, R21 ;  /* 0x0000001416157224 */ /* 0x000fc800078e0215 */
[----:B0-----:R-:W-:-:S05]  /*0fe0*/  IMAD.WIDE R2, R21, 0x4, R2 ;  /* 0x0000000415027825 */ /* 0x001fca00078e0202 */
[----:B------:R-:W-:Y:S01]  /*0ff0*/  STG.E desc[UR8][R2.64], R11 ;  /* 0x0000000b02007986 */ /* 0x000fe2000c101908 */
[----:B------:R-:W-:Y:S05]  /*1000*/  EXIT ;  /* 0x000000000000794d */ /* 0x000fea0003800000 */
.L_x_11:
        /* <DEDUP_REMOVED lines=15> */
.L_x_31:


//--------------------- .text.matMul0             --------------------------
	.section	.text.matMul0,"ax",@progbits
	.align	128
        .global         matMul0
        .type           matMul0,@function
        .size           matMul0,(.L_x_32 - matMul0)
        .other          matMul0,@"STO_CUDA_ENTRY STV_DEFAULT"
matMul0:
.text.matMul0:
[----:B------:R-:W-:Y:S08]  /*0000*/  LDC R1, c[0x0][0x37c] ;  /* 0x0000df00ff017b82 */ /* 0x000ff00000000800 */
[----:B------:R-:W0:Y:S01]  /*0010*/  LDC.64 R2, c[0x0][0x398] ;  /* 0x0000e600ff027b82 */ /* 0x000e220000000a00 */
[----:B------:R-:W0:Y:S02]  /*0020*/  LDCU.64 UR20, c[0x0][0x358] ;  /* 0x00006b00ff1477ac */ /* 0x000e240008000a00 */
[----:B0-----:R-:W2:Y:S05]  /*0030*/  LDG.E R2, desc[UR20][R2.64] ;  /* 0x0000001402027981 */ /* 0x001eaa000c1e1900 */
[----:B------:R-:W0:Y:S01]  /*0040*/  LDC R0, c[0x0][0x364] ;  /* 0x0000d900ff007b82 */ /* 0x000e220000000800 */
[----:B------:R-:W-:Y:S01]  /*0050*/  HFMA2 R12, -RZ, RZ, 0, 0 ;  /* 0x00000000ff0c7431 */ /* 0x000fe200000001ff */
[----:B------:R-:W0:Y:S01]  /*0060*/  S2R R5, SR_TID.Y ;  /* 0x0000000000057919 */ /* 0x000e220000002200 */
[----:B------:R-:W1:Y:S05]  /*0070*/  S2R R4, SR_TID.X ;  /* 0x0000000000047919 */ /* 0x000e6a0000002100 */
[----:B------:R-:W0:Y:S08]  /*0080*/  S2UR UR4, SR_CTAID.Y ;  /* 0x00000000000479c3 */ /* 0x000e300000002600 */
[----:B------:R-:W1:Y:S08]  /*0090*/  S2UR UR6, SR_CTAID.X ;  /* 0x00000000000679c3 */ /* 0x000e700000002500 */
[----:B------:R-:W1:Y:S01]  /*00a0*/  LDC R13, c[0x0][0x360] ;  /* 0x0000d800ff0d7b82 */ /* 0x000e620000000800 */
[----:B0-----:R-:W-:-:S02]  /*00b0*/  IMAD R0, R0, UR4, R5 ;  /* 0x0000000400007c24 */ /* 0x001fc4000f8e0205 */
[----:B-1----:R-:W-:Y:S01]  /*00c0*/  IMAD R13, R13, UR6, R4 ;  /* 0x000000060d0d7c24 */ /* 0x002fe2000f8e0204 */
[----:B--2---:R-:W-:-:S13]  /*00d0*/  R2UR UR5, R2 ;  /* 0x00000000020572ca */ /* 0x004fda00000e0000 */
[----:B------:R-:W-:-:S09]  /*00e0*/  UISETP.GE.AND UP0, UPT, UR5, 0x1, UPT ;  /* 0x000000010500788c */ /* 0x000fd2000bf06270 */
[----:B------:R-:W-:Y:S05]  /*00f0*/  BRA.U !UP0, `(.L_x_12) ;  /* 0x00000009085c7547 */ /* 0x000fea000b800000 */
[----:B------:R-:W-:Y:S02]  /*0100*/  UISETP.GE.U32.AND UP1, UPT, UR5, 0x8, UPT ;  /* 0x000000080500788c */ /* 0x000fe4000bf26070 */
[----:B------:R-:W-:Y:S01]  /*0110*/  IMAD R5, R0, UR5, RZ ;  /* 0x0000000500057c24 */ /* 0x000fe2000f8e02ff */
[----:B------:R-:W-:Y:S01]  /*0120*/  MOV R12, RZ ;  /* 0x000000ff000c7202 */ /* 0x000fe20000000f00 */
[----:B------:R-:W-:Y:S01]  /*0130*/  ULOP3.LUT UP0, UR19, UR5, 0x7, URZ, 0xc0, !UPT ;  /* 0x0000000705137892 */ /* 0x000fe2000f80c0ff */
[----:B------:R-:W-:-:S04]  /*0140*/  UMOV UR4, URZ ;  /* 0x000000ff00047c82 */ /* 0x000fc80008000000 */
[----:B------:R-:W-:Y:S07]  /*0150*/  BRA.U !UP1, `(.L_x_13) ;  /* 0x0000000509047547 */ /* 0x000fee000b800000 */
[----:B------:R-:W0:Y:S01]  /*0160*/  LDCU.128 UR24, c[0x0][0x380] ;  /* 0x00007000ff1877ac */ /* 0x000e220008000c00 */
[----:B------:R-:W-:Y:S02]  /*0170*/  MOV R12, RZ ;  /* 0x000000ff000c7202 */ /* 0x000fe40000000f00 */
[----:B------:R-:W-:Y:S01]  /*0180*/  MOV R14, R13 ;  /* 0x0000000d000e7202 */ /* 0x000fe20000000f00 */
[----:B------:R-:W-:-:S04]  /*0190*/  ULOP3.LUT UR4, UR5, 0x7ffffff8, URZ, 0xc0, !UPT ;  /* 0x7ffffff805047892 */ /* 0x000fc8000f8ec0ff */
[----:B------:R-:W-:Y:S01]  /*01a0*/  UIADD3 UR18, UPT, UPT, -UR4, URZ, URZ ;  /* 0x000000ff04127290 */ /* 0x000fe2000fffe1ff */
[----:B0-----:R-:W-:Y:S01]  /*01b0*/  MOV R2, UR24 ;  /* 0x0000001800027c02 */ /* 0x001fe20008000f00 */
[----:B------:R-:W-:Y:S01]  /*01c0*/  UIMAD.WIDE.U32 UR6, UR5, 0x8, UR26 ;  /* 0x00000008050678a5 */ /* 0x000fe2000f8e001a */
[----:B------:R-:W-:Y:S01]  /*01d0*/  MOV R3, UR25 ;  /* 0x0000001900037c02 */ /* 0x000fe20008000f00 */
[----:B------:R-:W-:Y:S02]  /*01e0*/  UIMAD.WIDE.U32 UR8, UR5, 0xc, UR26 ;  /* 0x0000000c050878a5 */ /* 0x000fe4000f8e001a */
[----:B------:R-:W-:Y:S01]  /*01f0*/  UIMAD.WIDE.U32 UR10, UR5, 0x10, UR26 ;  /* 0x00000010050a78a5 */ /* 0x000fe2000f8e001a */
[----:B------:R-:W-:Y:S01]  /*0200*/  IMAD.WIDE.U32 R2, R5, 0x4, R2 ;  /* 0x0000000405027825 */ /* 0x000fe200078e0002 */
[----:B------:R-:W-:Y:S02]  /*0210*/  UIMAD.WIDE.U32 UR12, UR5, 0x14, UR26 ;  /* 0x00000014050c78a5 */ /* 0x000fe4000f8e001a */
[----:B------:R-:W-:Y:S01]  /*0220*/  UIMAD.WIDE.U32 UR14, UR5, 0x18, UR26 ;  /* 0x00000018050e78a5 */ /* 0x000fe2000f8e001a */
[----:B------:R-:W-:Y:S01]  /*0230*/  IADD3 R2, P0, PT, R2, 0x10, RZ ;  /* 0x0000001002027810 */ /* 0x000fe20007f1e0ff */
[----:B------:R-:W-:-:S03]  /*0240*/  UIMAD.WIDE.U32 UR16, UR5, 0x1c, UR26 ;  /* 0x0000001c051078a5 */ /* 0x000fc6000f8e001a */
[----:B------:R-:W-:-:S09]  /*0250*/  IADD3.X R3, PT, PT, RZ, R3, RZ, P0, !PT ;  /* 0x00000003ff037210 */ /* 0x000fd200007fe4ff */
.L_x_14:
[----:B------:R-:W-:Y:S01]  /*0260*/  HFMA2 R23, -RZ, RZ, 0, 2.384185791015625e-07 ;  /* 0x00000004ff177431 */ /* 0x000fe200000001ff */
[----:B------:R-:W-:Y:S01]  /*0270*/  UIMAD.WIDE.U32 UR22, UR5, 0x4, UR26 ;  /* 0x00000004051678a5 */ /* 0x000fe2000f8e001a */
[----:B------:R-:W-:Y:S01]  /*0280*/  HFMA2 R11, -RZ, RZ, 0, 2.384185791015625e-07 ;  /* 0x00000004ff0b7431 */ /* 0x000fe200000001ff */
[----:B------:R-:W-:Y:S01]  /*0290*/  MOV R25, 0x4 ;  /* 0x0000000400197802 */ /* 0x000fe20000000f00 */
[----:B------:R-:W2:Y:S03]  /*02a0*/  LDG.E R21, desc[UR20][R2.64+-0x10] ;  /* 0xfffff01402157981 */ /* 0x000ea6000c1e1900 */
[----:B------:R-:W-:Y:S01]  /*02b0*/  MOV R8, UR22 ;  /* 0x0000001600087c02 */ /* 0x000fe20008000f00 */
[----:B------:R-:W3:Y:S01]  /*02c0*/  LDG.E R19, desc[UR20][R2.64+-0xc] ;  /* 0xfffff41402137981 */ /* 0x000ee2000c1e1900 */
[----:B------:R-:W-:Y:S01]  /*02d0*/  MOV R9, UR23 ;  /* 0x0000001700097c02 */ /* 0x000fe20008000f00 */
[C---:B------:R-:W-:Y:S01]  /*02e0*/  IMAD.WIDE R22, R14.reuse, R23, UR26 ;  /* 0x0000001a0e167e25 */ /* 0x040fe2000f8e0217 */
[----:B------:R-:W-:Y:S01]  /*02f0*/  MOV R7, 0x4 ;  /* 0x0000000400077802 */ /* 0x000fe20000000f00 */
[----:B------:R-:W4:Y:S02]  /*0300*/  LDG.E R17, desc[UR20][R2.64+-0x8] ;  /* 0xfffff81402117981 */ /* 0x000f24000c1e1900 */
[----:B------:R-:W-:-:S02]  /*0310*/  IMAD.WIDE R8, R14, 0x4, R8 ;  /* 0x000000040e087825 */ /* 0x000fc400078e0208 */
[----:B------:R-:W2:Y:S02]  /*0320*/  LDG.E R22, desc[UR20][R22.64] ;  /* 0x0000001416167981 */ /* 0x000ea4000c1e1900 */
[C---:B------:R-:W-:Y:S02]  /*0330*/  IMAD.WIDE R24, R14.reuse, R25, UR6 ;  /* 0x000000060e187e25 */ /* 0x040fe4000f8e0219 */
[----:B------:R0:W3:Y:S02]  /*0340*/  LDG.E R20, desc[UR20][R8.64] ;  /* 0x0000001408147981 */ /* 0x0000e4000c1e1900 */
[----:B------:R-:W-:Y:S02]  /*0350*/  IMAD.MOV.U32 R5, RZ, RZ, 0x4 ;  /* 0x00000004ff057424 */ /* 0x000fe400078e00ff */
[C---:B------:R-:W-:Y:S01]  /*0360*/  IMAD.WIDE R10, R14.reuse, R11, UR8 ;  /* 0x000000080e0a7e25 */ /* 0x040fe2000f8e020b */
[----:B------:R-:W4:Y:S03]  /*0370*/  LDG.E R18, desc[UR20][R24.64] ;  /* 0x0000001418127981 */ /* 0x000f26000c1e1900 */
[C---:B------:R-:W-:Y:S01]  /*0380*/  IMAD.WIDE R4, R14.reuse, R5, UR10 ;  /* 0x0000000a0e047e25 */ /* 0x040fe2000f8e0205 */
[----:B------:R1:W5:Y:S03]  /*0390*/  LDG.E R16, desc[UR20][R10.64] ;  /* 0x000000140a107981 */ /* 0x000366000c1e1900 */
[----:B0-----:R-:W-:Y:S01]  /*03a0*/  HFMA2 R9, -RZ, RZ, 0, 2.384185791015625e-07 ;  /* 0x00000004ff097431 */ /* 0x001fe200000001ff */
[----:B------:R-:W5:Y:S01]  /*03b0*/  LDG.E R15, desc[UR20][R2.64+-0x4] ;  /* 0xfffffc14020f7981 */ /* 0x000f62000c1e1900 */
[----:B------:R-:W-:Y:S01]  /*03c0*/  IMAD.WIDE R6, R14, R7, UR12 ;  /* 0x0000000c0e067e25 */ /* 0x000fe2000f8e0207 */
[----:B------:R-:W-:-:S02]  /*03d0*/  MOV R27, 0x4 ;  /* 0x00000004001b7802 */ /* 0x000fc40000000f00 */
[----:B------:R0:W5:Y:S04]  /*03e0*/  LDG.E R4, desc[UR20][R4.64] ;  /* 0x0000001404047981 */ /* 0x000168000c1e1900 */
[----:B------:R-:W5:Y:S01]  /*03f0*/  LDG.E R23, desc[UR20][R2.64] ;  /* 0x0000001402177981 */ /* 0x000f62000c1e1900 */
[----:B------:R-:W-:-:S03]  /*0400*/  IMAD.WIDE R8, R14, R9, UR14 ;  /* 0x0000000e0e087e25 */ /* 0x000fc6000f8e0209 */
[----:B------:R-:W5:Y:S01]  /*0410*/  LDG.E R7, desc[UR20][R6.64] ;  /* 0x0000001406077981 */ /* 0x000f62000c1e1900 */
[----:B-1----:R-:W-:-:S03]  /*0420*/  IMAD.WIDE R10, R14, R27, UR16 ;  /* 0x000000100e0a7e25 */ /* 0x002fc6000f8e021b */
[----:B------:R-:W5:Y:S04]  /*0430*/  LDG.E R24, desc[UR20][R2.64+0x4] ;  /* 0x0000041402187981 */ /* 0x000f68000c1e1900 */
[----:B------:R-:W5:Y:S04]  /*0440*/  LDG.E R8, desc[UR20][R8.64] ;  /* 0x0000001408087981 */ /* 0x000f68000c1e1900 */
[----:B------:R-:W5:Y:S04]  /*0450*/  LDG.E R25, desc[UR20][R2.64+0x8] ;  /* 0x0000081402197981 */ /* 0x000f68000c1e1900 */
[----:B------:R-:W5:Y:S04]  /*0460*/  LDG.E R10, desc[UR20][R10.64] ;  /* 0x000000140a0a7981 */ /* 0x000f68000c1e1900 */
[----:B------:R1:W5:Y:S01]  /*0470*/  LDG.E R27, desc[UR20][R2.64+0xc] ;  /* 0x00000c14021b7981 */ /* 0x000362000c1e1900 */
[----:B------:R-:W-:-:S04]  /*0480*/  UIADD3 UR18, UPT, UPT, UR18, 0x8, URZ ;  /* 0x0000000812127890 */ /* 0x000fc8000fffe0ff */
[----:B------:R-:W-:Y:S01]  /*0490*/  UISETP.NE.AND UP1, UPT, UR18, URZ, UPT ;  /* 0x000000ff1200728c */ /* 0x000fe2000bf25270 */
[----:B0-----:R-:W-:Y:S02]  /*04a0*/  MOV R5, UR5 ;  /* 0x0000000500057c02 */ /* 0x001fe40008000f00 */
[----:B-1----:R-:W-:Y:S02]  /*04b0*/  IADD3 R2, P0, PT, R2, 0x20, RZ ;  /* 0x0000002002027810 */ /* 0x002fe40007f1e0ff */
[----:B------:R-:W-:Y:S02]  /*04c0*/  LEA R14, R5, R14, 0x3 ;  /* 0x0000000e050e7211 */ /* 0x000fe400078e18ff */
[----:B------:R-:W-:Y:S01]  /*04d0*/  IADD3.X R3, PT, PT, RZ, R3, RZ, P0, !PT ;  /* 0x00000003ff037210 */ /* 0x000fe200007fe4ff */
[----:B--2---:R-:W-:-:S04]  /*04e0*/  FFMA R22, R21, R22, R12 ;  /* 0x0000001615167223 */ /* 0x004fc8000000000c */
[----:B---3--:R-:W-:-:S04]  /*04f0*/  FFMA R20, R19, R20, R22 ;  /* 0x0000001413147223 */ /* 0x008fc80000000016 */
[----:B----4-:R-:W-:-:S04]  /*0500*/  FFMA R18, R17, R18, R20 ;  /* 0x0000001211127223 */ /* 0x010fc80000000014 */
[----:B-----5:R-:W-:-:S04]  /*0510*/  FFMA R16, R15, R16, R18 ;  /* 0x000000100f107223 */ /* 0x020fc80000000012 */
[----:B------:R-:W-:-:S04]  /*0520*/  FFMA R23, R23, R4, R16 ;  /* 0x0000000417177223 */ /* 0x000fc80000000010 */
[----:B------:R-:W-:-:S04]  /*0530*/  FFMA R24, R24, R7, R23 ;  /* 0x0000000718187223 */ /* 0x000fc80000000017 */
[----:B------:R-:W-:-:S04]  /*0540*/  FFMA R8, R25, R8, R24 ;  /* 0x0000000819087223 */ /* 0x000fc80000000018 */
[----:B------:R-:W-:Y:S01]  /*0550*/  FFMA R12, R27, R10, R8 ;  /* 0x0000000a1b0c7223 */ /* 0x000fe20000000008 */
[----:B------:R-:W-:Y:S06]  /*0560*/  BRA.U UP1, `(.L_x_14) ;  /* 0xfffffffd013c7547 */ /* 0x000fec000b83ffff */
.L_x_13:
[----:B------:R-:W-:Y:S05]  /*0570*/  BRA.U !UP0, `(.L_x_12) ;  /* 0x00000005083c7547 */ /* 0x000fea000b800000 */
[----:B------:R-:W-:Y:S01]  /*0580*/  UISETP.GE.U32.AND UP0, UPT, UR19, 0x4, UPT ;  /* 0x000000041300788c */ /* 0x000fe2000bf06070 */
[----:B------:R-:W-:Y:S01]  /*0590*/  IMAD R2, R0, UR5, RZ ;  /* 0x0000000500027c24 */ /* 0x000fe2000f8e02ff */
[----:B------:R-:W-:-:S04]  /*05a0*/  ULOP3.LUT UR6, UR5, 0x3, URZ, 0xc0, !UPT ;  /* 0x0000000305067892 */ /* 0x000fc8000f8ec0ff */
[----:B------:R-:W-:-:S03]  /*05b0*/  UISETP.NE.AND UP1, UPT, UR6, URZ, UPT ;  /* 0x000000ff0600728c */ /* 0x000fc6000bf25270 */
[----:B------:R-:W-:Y:S08]  /*05c0*/  BRA.U !UP0, `(.L_x_15) ;  /* 0x00000001087c7547 */ /* 0x000ff0000b800000 */
[----:B------:R-:W0:Y:S01]  /*05d0*/  LDC.64 R6, c[0x0][0x388] ;  /* 0x0000e200ff067b82 */ /* 0x000e220000000a00 */
[----:B------:R-:W1:Y:S01]  /*05e0*/  LDCU.64 UR8, c[0x0][0x380] ;  /* 0x00007000ff0877ac */ /* 0x000e620008000a00 */
[----:B------:R-:W-:Y:S01]  /*05f0*/  MOV R4, UR5 ;  /* 0x0000000500047c02 */ /* 0x000fe20008000f00 */
[----:B------:R-:W-:Y:S01]  /*0600*/  IMAD.U32 R11, RZ, RZ, UR5 ;  /* 0x00000005ff0b7e24 */ /* 0x000fe2000f8e00ff */
[C---:B------:R-:W-:Y:S02]  /*0610*/  IADD3 R3, PT, PT, R2.reuse, UR4, RZ ;  /* 0x0000000402037c10 */ /* 0x040fe4000fffe0ff */
[----:B------:R-:W-:Y:S01]  /*0620*/  IADD3 R14, P0, PT, R2, UR4, RZ ;  /* 0x00000004020e7c10 */ /* 0x000fe2000ff1e0ff */
[----:B------:R-:W-:Y:S01]  /*0630*/  IMAD R5, R4, UR4, R13 ;  /* 0x0000000404057c24 */ /* 0x000fe2000f8e020d */
[----:B------:R-:W2:Y:S01]  /*0640*/  LDC.64 R8, c[0x0][0x380] ;  /* 0x0000e000ff087b82 */ /* 0x000ea20000000a00 */
[----:B------:R-:W-:Y:S02]  /*0650*/  MOV R15, UR5 ;  /* 0x00000005000f7c02 */ /* 0x000fe40008000f00 */
[----:B------:R-:W-:Y:S01]  /*0660*/  MOV R17, UR5 ;  /* 0x0000000500117c02 */ /* 0x000fe20008000f00 */
[----:B0-----:R-:W-:-:S04]  /*0670*/  IMAD.WIDE R6, R5, 0x4, R6 ;  /* 0x0000000405067825 */ /* 0x001fc800078e0206 */
[----:B------:R-:W-:Y:S02]  /*0680*/  IMAD.WIDE.U32 R10, R11, 0x4, R6 ;  /* 0x000000040b0a7825 */ /* 0x000fe400078e0006 */
[----:B------:R-:W3:Y:S02]  /*0690*/  LDG.E R6, desc[UR20][R6.64] ;  /* 0x0000001406067981 */ /* 0x000ee4000c1e1900 */
[----:B--2---:R-:W-:Y:S01]  /*06a0*/  IMAD.WIDE.U32 R8, R3, 0x4, R8 ;  /* 0x0000000403087825 */ /* 0x004fe200078e0008 */
[----:B------:R-:W-:Y:S02]  /*06b0*/  IADD3.X R3, PT, PT, RZ, RZ, RZ, P0, !PT ;  /* 0x000000ffff037210 */ /* 0x000fe400007fe4ff */
[----:B-1----:R-:W-:-:S03]  /*06c0*/  LEA R4, P0, R14, UR8, 0x2 ;  /* 0x000000080e047c11 */ /* 0x002fc6000f8010ff */
[----:B------:R-:W3:Y:S01]  /*06d0*/  LDG.E R9, desc[UR20][R8.64] ;  /* 0x0000001408097981 */ /* 0x000ee2000c1e1900 */
[----:B------:R-:W-:Y:S01]  /*06e0*/  LEA.HI.X R5, R14, UR9, R3, 0x2, P0 ;  /* 0x000000090e057c11 */ /* 0x000fe200080f1403 */
[----:B------:R-:W-:Y:S02]  /*06f0*/  IMAD.WIDE.U32 R14, R15, 0x4, R10 ;  /* 0x000000040f0e7825 */ /* 0x000fe400078e000a */
[----:B------:R-:W2:Y:S04]  /*0700*/  LDG.E R3, desc[UR20][R10.64] ;  /* 0x000000140a037981 */ /* 0x000ea8000c1e1900 */
[----:B------:R-:W2:Y:S01]  /*0710*/  LDG.E R18, desc[UR20][R4.64+0x4] ;  /* 0x0000041404127981 */ /* 0x000ea2000c1e1900 */
[----:B------:R-:W-:-:S03]  /*0720*/  IMAD.WIDE.U32 R16, R17, 0x4, R14 ;  /* 0x0000000411107825 */ /* 0x000fc600078e000e */
[----:B------:R-:W4:Y:S04]  /*0730*/  LDG.E R19, desc[UR20][R14.64] ;  /* 0x000000140e137981 */ /* 0x000f28000c1e1900 */
[----:B------:R-:W4:Y:S04]  /*0740*/  LDG.E R20, desc[UR20][R4.64+0x8] ;  /* 0x0000081404147981 */ /* 0x000f28000c1e1900 */
[----:B------:R-:W5:Y:S04]  /*0750*/  LDG.E R22, desc[UR20][R4.64+0xc] ;  /* 0x00000c1404167981 */ /* 0x000f68000c1e1900 */
[----:B------:R-:W5:Y:S01]  /*0760*/  LDG.E R16, desc[UR20][R16.64] ;  /* 0x0000001410107981 */ /* 0x000f62000c1e1900 */
[----:B------:R-:W-:Y:S01]  /*0770*/  UIADD3 UR4, UPT, UPT, UR4, 0x4, URZ ;  /* 0x0000000404047890 */ /* 0x000fe2000fffe0ff */
[----:B---3--:R-:W-:-:S04]  /*0780*/  FFMA R9, R9, R6, R12 ;  /* 0x0000000609097223 */ /* 0x008fc8000000000c */
[----:B--2---:R-:W-:-:S04]  /*0790*/  FFMA R3, R18, R3, R9 ;  /* 0x0000000312037223 */ /* 0x004fc80000000009 */
[----:B----4-:R-:W-:-:S04]  /*07a0*/  FFMA R3, R20, R19, R3 ;  /* 0x0000001314037223 */ /* 0x010fc80000000003 */
[----:B-----5:R-:W-:-:S07]  /*07b0*/  FFMA R12, R22, R16, R3 ;  /* 0x00000010160c7223 */ /* 0x020fce0000000003 */
.L_x_15:
[----:B------:R-:W-:Y:S05]  /*07c0*/  BRA.U !UP1, `(.L_x_12) ;  /* 0x0000000109a87547 */ /* 0x000fea000b800000 */
[----:B------:R-:W-:Y:S01]  /*07d0*/  UISETP.NE.AND UP0, UPT, UR6, 0x1, UPT ;  /* 0x000000010600788c */ /* 0x000fe2000bf05270 */
[----:B------:R-:W-:Y:S01]  /*07e0*/  MOV R4, UR5 ;  /* 0x0000000500047c02 */ /* 0x000fe20008000f00 */
[----:B------:R-:W-:Y:S02]  /*07f0*/  ULOP3.LUT UR6, UR5, 0x1, URZ, 0xc0, !UPT ;  /* 0x0000000105067892 */ /* 0x000fe4000f8ec0ff */
[----:B------:R-:W-:Y:S02]  /*0800*/  MOV R17, UR5 ;  /* 0x0000000500117c02 */ /* 0x000fe40008000f00 */
[----:B------:R-:W-:Y:S01]  /*0810*/  UISETP.NE.U32.AND UP1, UPT, UR6, 0x1, UPT ;  /* 0x000000010600788c */ /* 0x000fe2000bf25070 */
[----:B------:R-:W-:-:S04]  /*0820*/  PLOP3.LUT P1, PT, PT, PT, UP0, 0x80, 0x8 ;  /* 0x000000000008781c */ /* 0x000fc80003f2f008 */
[----:B------:R-:W0:Y:S01]  /*0830*/  @UP0 LDCU.128 UR8, c[0x0][0x380] ;  /* 0x00007000ff0807ac */ /* 0x000e220008000c00 */
[----:B------:R-:W-:Y:S01]  /*0840*/  PLOP3.LUT P0, PT, PT, PT, UP1, 0x80, 0x8 ;  /* 0x000000000008781c */ /* 0x000fe20003f0f018 */
[----:B------:R-:W1:Y:S04]  /*0850*/  @UP0 LDCU.64 UR6, c[0x0][0x380] ;  /* 0x00007000ff0607ac */ /* 0x000e680008000a00 */
[----:B------:R-:W2:Y:S03]  /*0860*/  @!UP1 LDCU.128 UR12, c[0x0][0x380] ;  /* 0x00007000ff0c97ac */ /* 0x000ea60008000c00 */
[----:B------:R-:W-:Y:S01]  /*0870*/  @P1 IMAD R5, R4, UR4, R13 ;  /* 0x0000000404051c24 */ /* 0x000fe2000f8e020d */
[C---:B------:R-:W-:Y:S01]  /*0880*/  @P1 IADD3 R8, P2, PT, R2.reuse, UR4, RZ ;  /* 0x0000000402081c10 */ /* 0x040fe2000ff5e0ff */
[----:B------:R-:W-:Y:S01]  /*0890*/  @P1 VIADD R3, R2, UR4 ;  /* 0x0000000402031c36 */ /* 0x000fe20008000000 */
[----:B------:R-:W-:Y:S01]  /*08a0*/  @UP0 UIADD3 UR4, UPT, UPT, UR4, 0x2, URZ ;  /* 0x0000000204040890 */ /* 0x000fe2000fffe0ff */
[----:B0-----:R-:W-:-:S02]  /*08b0*/  MOV R6, UR10 ;  /* 0x0000000a00067c02 */ /* 0x001fc40008000f00 */
[----:B------:R-:W-:Y:S02]  /*08c0*/  MOV R7, UR11 ;  /* 0x0000000b00077c02 */ /* 0x000fe40008000f00 */
[----:B------:R-:W-:Y:S02]  /*08d0*/  MOV R14, UR8 ;  /* 0x00000008000e7c02 */ /* 0x000fe40008000f00 */
[----:B------:R-:W-:Y:S01]  /*08e0*/  MOV R15, UR9 ;  /* 0x00000009000f7c02 */ /* 0x000fe20008000f00 */
[----:B------:R-:W-:Y:S01]  /*08f0*/  @P1 IMAD.WIDE R6, R5, 0x4, R6 ;  /* 0x0000000405061825 */ /* 0x000fe200078e0206 */
[----:B------:R-:W-:Y:S02]  /*0900*/  @P1 IADD3.X R5, PT, PT, RZ, RZ, RZ, P2, !PT ;  /* 0x000000ffff051210 */ /* 0x000fe400017fe4ff */
[----:B-1----:R-:W-:Y:S01]  /*0910*/  @P1 LEA R4, P2, R8, UR6, 0x2 ;  /* 0x0000000608041c11 */ /* 0x002fe2000f8410ff */
[----:B------:R-:W-:Y:S01]  /*0920*/  @P1 IMAD.WIDE.U32 R14, R3, 0x4, R14 ;  /* 0x00000004030e1825 */ /* 0x000fe200078e000e */
[----:B------:R-:W-:-:S02]  /*0930*/  MOV R18, UR5 ;  /* 0x0000000500127c02 */ /* 0x000fc40008000f00 */
[----:B------:R-:W-:Y:S01]  /*0940*/  @P1 LEA.HI.X R5, R8, UR7, R5, 0x2, P2 ;  /* 0x0000000708051c11 */ /* 0x000fe200090f1405 */
[----:B------:R-:W-:Y:S01]  /*0950*/  @P1 IMAD.WIDE.U32 R16, R17, 0x4, R6 ;  /* 0x0000000411101825 */ /* 0x000fe200078e0006 */
[----:B--2---:R-:W-:Y:S01]  /*0960*/  MOV R8, UR12 ;  /* 0x0000000c00087c02 */ /* 0x004fe20008000f00 */
[----:B------:R-:W2:Y:S01]  /*0970*/  @P1 LDG.E R3, desc[UR20][R14.64] ;  /* 0x000000140e031981 */ /* 0x000ea2000c1e1900 */
[----:B------:R-:W-:Y:S01]  /*0980*/  MOV R9, UR13 ;  /* 0x0000000d00097c02 */ /* 0x000fe20008000f00 */
[----:B------:R-:W-:Y:S01]  /*0990*/  @!P0 IMAD R21, R18, UR4, R13 ;  /* 0x0000000412158c24 */ /* 0x000fe2000f8e020d */
[----:B------:R-:W-:Y:S01]  /*09a0*/  @!P0 IADD3 R19, PT, PT, R2, UR4, RZ ;  /* 0x0000000402138c10 */ /* 0x000fe2000fffe0ff */
[----:B------:R-:W2:Y:S01]  /*09b0*/  @P1 LDG.E R6, desc[UR20][R6.64] ;  /* 0x0000001406061981 */ /* 0x000ea2000c1e1900 */
[----:B------:R-:W-:Y:S02]  /*09c0*/  MOV R10, UR14 ;  /* 0x0000000e000a7c02 */ /* 0x000fe40008000f00 */
[----:B------:R-:W-:Y:S01]  /*09d0*/  MOV R11, UR15 ;  /* 0x0000000f000b7c02 */ /* 0x000fe20008000f00 */
[----:B------:R-:W-:Y:S01]  /*09e0*/  @!P0 IMAD.WIDE.U32 R8, R19, 0x4, R8 ;  /* 0x0000000413088825 */ /* 0x000fe200078e0008 */
[----:B------:R-:W3:Y:S03]  /*09f0*/  @P1 LDG.E R16, desc[UR20][R16.64] ;  /* 0x0000001410101981 */ /* 0x000ee6000c1e1900 */
[----:B------:R-:W-:Y:S01]  /*0a00*/  @!P0 IMAD.WIDE R10, R21, 0x4, R10 ;  /* 0x00000004150a8825 */ /* 0x000fe200078e020a */
[----:B------:R-:W3:Y:S04]  /*0a10*/  @P1 LDG.E R4, desc[UR20][R4.64+0x4] ;  /* 0x0000041404041981 */ /* 0x000ee8000c1e1900 */
[----:B------:R-:W4:Y:S04]  /*0a20*/  @!P0 LDG.E R9, desc[UR20][R8.64] ;  /* 0x0000001408098981 */ /* 0x000f28000c1e1900 */
[----:B------:R-:W4:Y:S01]  /*0a30*/  @!P0 LDG.E R10, desc[UR20][R10.64] ;  /* 0x000000140a0a8981 */ /* 0x000f22000c1e1900 */
[----:B--2---:R-:W-:-:S04]  /*0a40*/  @P1 FFMA R3, R3, R6, R12 ;  /* 0x0000000603031223 */ /* 0x004fc8000000000c */
[----:B---3--:R-:W-:-:S04]  /*0a50*/  @P1 FFMA R12, R4, R16, R3 ;  /* 0x00000010040c1223 */ /* 0x008fc80000000003 */
[----:B----4-:R-:W-:-:S07]  /*0a60*/  @!P0 FFMA R12, R9, R10, R12 ;  /* 0x0000000a090c8223 */ /* 0x010fce000000000c */
.L_x_12:
[----:B------:R-:W0:Y:S01]  /*0a70*/  LDC.64 R2, c[0x0][0x390] ;  /* 0x0000e400ff027b82 */ /* 0x000e220000000a00 */
[----:B------:R-:W-:-:S04]  /*0a80*/  IMAD R13, R0, UR5, R13 ;  /* 0x00000005000d7c24 */ /* 0x000fc8000f8e020d */
[----:B0-----:R-:W-:-:S05]  /*0a90*/  IMAD.WIDE R2, R13, 0x4, R2 ;  /* 0x000000040d027825 */ /* 0x001fca00078e0202 */
[----:B------:R-:W-:Y:S01]  /*0aa0*/  STG.E desc[UR20][R2.64], R12 ;  /* 0x0000000c02007986 */ /* 0x000fe2000c101914 */
[----:B------:R-:W-:Y:S05]  /*0ab0*/  EXIT ;  /* 0x000000000000794d */ /* 0x000fea0003800000 */
.L_x_16:
        /* <DEDUP_REMOVED lines=12> */
.L_x_32:


//--------------------- .text.badKernel1          --------------------------
	.section	.text.badKernel1,"ax",@progbits
	.align	128
        .global         badKernel1
        .type           badKernel1,@function
        .size           badKernel1,(.L_x_33 - badKernel1)
        .other          badKernel1,@"STO_CUDA_ENTRY STV_DEFAULT"
badKernel1:
.text.badKernel1:
[----:B------:R-:W-:Y:S01]  /*0000*/  LDC R1, c[0x0][0x37c] ;  /* 0x0000df00ff017b82 */ /* 0x000fe20000000800 */
[----:B------:R-:W0:Y:S07]  /*0010*/  S2R R3, SR_TID.X ;  /* 0x0000000000037919 */ /* 0x000e2e0000002100 */
[----:B------:R-:W0:Y:S08]  /*0020*/  S2UR UR4, SR_CTAID.X ;  /* 0x00000000000479c3 */ /* 0x000e300000002500 */
[----:B------:R-:W0:Y:S02]  /*0030*/  LDC R0, c[0x0][0x360] ;  /* 0x0000d800ff007b82 */ /* 0x000e240000000800 */
[----:B0-----:R-:W-:-:S05]  /*0040*/  IMAD R0, R0, UR4, R3 ;  /* 0x0000000400007c24 */ /* 0x001fca000f8e0203 */
[----:B------:R-:W-:-:S04]  /*0050*/  LOP3.LUT R0, R0, 0x1, RZ, 0xc0, !PT ;  /* 0x0000000100007812 */ /* 0x000fc800078ec0ff */
[----:B------:R-:W-:-:S13]  /*0060*/  ISETP.NE.U32.AND P0, PT, R0, 0x1, PT ;  /* 0x000000010000780c */ /* 0x000fda0003f05070 */
[----:B------:R-:W-:Y:S05]  /*0070*/  @P0 EXIT ;  /* 0x000000000000094d */ /* 0x000fea0003800000 */
[----:B------:R-:W-:Y:S06]  /*0080*/  BAR.SYNC.DEFER_BLOCKING 0x0 ;  /* 0x0000000000007b1d */ /* 0x000fec0000010000 */
[----:B------:R-:W-:Y:S05]  /*0090*/  EXIT ;  /* 0x000000000000794d */ /* 0x000fea0003800000 */
.L_x_17:
        /* <DEDUP_REMOVED lines=14> */
.L_x_33:


//--------------------- .text.badKernel0          --------------------------
	.section	.text.badKernel0,"ax",@progbits
	.align	128
        .global         badKernel0
        .type           badKernel0,@function
        .size           badKernel0,(.L_x_34 - badKernel0)
        .other          badKernel0,@"STO_CUDA_ENTRY STV_DEFAULT"
badKernel0:
.text.badKernel0:
[----:B------:R-:W-:Y:S01]  /*0000*/  LDC R1, c[0x0][0x37c] ;  /* 0x0000df00ff017b82 */ /* 0x000fe20000000800 */
[----:B------:R-:W-:Y:S05]  /*0010*/  EXIT ;  /* 0x000000000000794d */ /* 0x000fea0003800000 */
.L_x_18:
        /* <DEDUP_REMOVED lines=14> */
.L_x_34:


//--------------------- .text.adjDiff1            --------------------------
	.section	.text.adjDiff1,"ax",@progbits
	.align	128
        .global         adjDiff1
        .type           adjDiff1,@function
        .size           adjDiff1,(.L_x_35 - adjDiff1)
        .other          adjDiff1,@"STO_CUDA_ENTRY STV_DEFAULT"
adjDiff1:
.text.adjDiff1:
        /* <DEDUP_REMOVED lines=8> */
[----:B-1----:R0:W2:Y:S01]  /*0080*/  LDG.E R0, desc[UR6][R2.64] ;  /* 0x0000000602007981 */ /* 0x0020a2000c1e1900 */
[----:B------:R-:W1:Y:S01]  /*0090*/  S2UR UR5, SR_CgaCtaId ;  /* 0x00000000000579c3 */ /* 0x000e620000008800 */
[----:B------:R-:W-:Y:S01]  /*00a0*/  UMOV UR4, 0x400 ;  /* 0x0000040000047882 */ /* 0x000fe20000000000 */
[----:B------:R-:W-:-:S13]  /*00b0*/  ISETP.GE.U32.AND P0, PT, R11, 0x2, PT ;  /* 0x000000020b00780c */ /* 0x000fda0003f06070 */
[----:B------:R-:W0:Y:S01]  /*00c0*/  @P0 LDC.64 R6, c[0x0][0x380] ;  /* 0x0000e000ff060b82 */ /* 0x000e220000000a00 */
[----:B-1----:R-:W-:-:S06]  /*00d0*/  ULEA UR4, UR5, UR4, 0x18 ;  /* 0x0000000405047291 */ /* 0x002fcc000f8ec0ff */
[----:B------:R-:W-:Y:S01]  /*00e0*/  LEA R11, R11, UR4, 0x2 ;  /* 0x000000040b0b7c11 */ /* 0x000fe2000f8e10ff */
[----:B0-----:R-:W-:-:S04]  /*00f0*/  @P0 IMAD.WIDE R2, R9, 0x4, R6 ;  /* 0x0000000409020825 */ /* 0x001fc800078e0206 */
[----:B--2---:R-:W-:Y:S01]  /*0100*/  STS [R11], R0 ;  /* 0x000000000b007388 */ /* 0x004fe20000000800 */
[----:B------:R-:W-:Y:S06]  /*0110*/  BAR.SYNC.DEFER_BLOCKING 0x0 ;  /* 0x0000000000007b1d */ /* 0x000fec0000010000 */
[----:B------:R-:W-:Y:S04]  /*0120*/  @P0 LDS R8, [R11] ;  /* 0x000000000b080984 */ /* 0x000fe80000000800 */
[----:B------:R-:W0:Y:S02]  /*0130*/  @P0 LDS R13, [R11+-0x4] ;  /* 0xfffffc000b0d0984 */ /* 0x000e240000000800 */
[----:B0-----:R-:W-:-:S05]  /*0140*/  @P0 IADD3 R13, PT, PT, R8, -R13, RZ ;  /* 0x8000000d080d0210 */ /* 0x001fca0007ffe0ff */
[----:B------:R0:W-:Y:S01]  /*0150*/  @P0 STG.E desc[UR6][R2.64], R13 ;  /* 0x0000000d02000986 */ /* 0x0001e2000c101906 */
[----:B------:R-:W-:Y:S05]  /*0160*/  @P0 EXIT ;  /* 0x000000000000094d */ /* 0x000fea0003800000 */
[----:B------:R-:W-:-:S13]  /*0170*/  ISETP.GE.AND P0, PT, R9, 0x2, PT ;  /* 0x000000020900780c */ /* 0x000fda0003f06270 */
[----:B------:R-:W-:Y:S05]  /*0180*/  @!P0 EXIT ;  /* 0x000000000000894d */ /* 0x000fea0003800000 */
[----:B0-----:R-:W-:Y:S01]  /*0190*/  IADD3 R3, PT, PT, R9, -0x1, RZ ;  /* 0xffffffff09037810 */ /* 0x001fe20007ffe0ff */
[----:B------:R-:W0:Y:S04]  /*01a0*/  LDS R7, [R11] ;  /* 0x000000000b077984 */ /* 0x000e280000000800 */
[----:B------:R-:W-:Y:S02]  /*01b0*/  IMAD.WIDE.U32 R2, R3, 0x4, R4 ;  /* 0x0000000403027825 */ /* 0x000fe400078e0004 */
[----:B------:R-:W1:Y:S04]  /*01c0*/  LDC.64 R4, c[0x0][0x380] ;  /* 0x0000e000ff047b82 */ /* 0x000e680000000a00 */
[----:B------:R-:W0:Y:S01]  /*01d0*/  LDG.E R2, desc[UR6][R2.64] ;  /* 0x0000000602027981 */ /* 0x000e22000c1e1900 */
[----:B-1----:R-:W-:Y:S01]  /*01e0*/  IMAD.WIDE.U32 R4, R9, 0x4, R4 ;  /* 0x0000000409047825 */ /* 0x002fe200078e0004 */
[----:B0-----:R-:W-:-:S05]  /*01f0*/  IADD3 R7, PT, PT, R7, -R2, RZ ;  /* 0x8000000207077210 */ /* 0x001fca0007ffe0ff */
[----:B------:R-:W-:Y:S01]  /*0200*/  STG.E desc[UR6][R4.64], R7 ;  /* 0x0000000704007986 */ /* 0x000fe2000c101906 */
[----:B------:R-:W-:Y:S05]  /*0210*/  EXIT ;  /* 0x000000000000794d */ /* 0x000fea0003800000 */
.L_x_19:
        /* <DEDUP_REMOVED lines=14> */
.L_x_35:


//--------------------- .text.adjDiff0            --------------------------
	.section	.text.adjDiff0,"ax",@progbits
	.align	128
        .global         adjDiff0
        .type           adjDiff0,@function
        .size           adjDiff0,(.L_x_36 - adjDiff0)
        .other          adjDiff0,@"STO_CUDA_ENTRY STV_DEFAULT"
adjDiff0:
.text.adjDiff0:
[----:B------:R-:W-:Y:S01]  /*0000*/  LDC R1, c[0x0][0x37c] ;  /* 0x0000df00ff017b82 */ /* 0x000fe20000000800 */
[----:B------:R-:W0:Y:S07]  /*0010*/  S2R R0, SR_TID.X ;  /* 0x0000000000007919 */ /* 0x000e2e0000002100 */
[----:B------:R-:W0:Y:S08]  /*0020*/  S2UR UR4, SR_CTAID.X ;  /* 0x00000000000479c3 */ /* 0x000e300000002500 */
[----:B------:R-:W0:Y:S02]  /*0030*/  LDC R9, c[0x0][0x360] ;  /* 0x0000d800ff097b82 */ /* 0x000e240000000800 */
[----:B0-----:R-:W-:-:S05]  /*0040*/  IMAD R9, R9, UR4, R0 ;  /* 0x0000000409097c24 */ /* 0x001fca000f8e0200 */
[----:B------:R-:W-:-:S13]  /*0050*/  ISETP.GE.AND P0, PT, R9, 0x1, PT ;  /* 0x000000010900780c */ /* 0x000fda0003f06270 */
[----:B------:R-:W-:Y:S05]  /*0060*/  @!P0 EXIT ;  /* 0x000000000000894d */ /* 0x000fea0003800000 */
[----:B------:R-:W0:Y:S01]  /*0070*/  LDC.64 R4, c[0x0][0x388] ;  /* 0x0000e200ff047b82 */ /* 0x000e220000000a00 */
[----:B------:R-:W1:Y:S01]  /*0080*/  LDCU.64 UR4, c[0x0][0x358] ;  /* 0x00006b00ff0477ac */ /* 0x000e620008000a00 */
[C---:B------:R-:W-:Y:S01]  /*0090*/  IADD3 R7, PT, PT, R9.reuse, -0x1, RZ ;  /* 0xffffffff09077810 */ /* 0x040fe20007ffe0ff */
[----:B0-----:R-:W-:-:S04]  /*00a0*/  IMAD.WIDE.U32 R2, R9, 0x4, R4 ;  /* 0x0000000409027825 */ /* 0x001fc800078e0004 */
[----:B------:R-:W-:Y:S02]  /*00b0*/  IMAD.WIDE.U32 R4, R7, 0x4, R4 ;  /* 0x0000000407047825 */ /* 0x000fe400078e0004 */
[----:B-1----:R-:W2:Y:S01]  /*00c0*/  LDG.E R2, desc[UR4][R2.64] ;  /* 0x0000000402027981 */ /* 0x002ea2000c1e1900 */
[----:B------:R-:W0:Y:S03]  /*00d0*/  LDC.64 R6, c[0x0][0x380] ;  /* 0x0000e000ff067b82 */ /* 0x000e260000000a00 */
[----:B------:R-:W2:Y:S01]  /*00e0*/  LDG.E R5, desc[UR4][R4.64] ;  /* 0x0000000404057981 */ /* 0x000ea2000c1e1900 */
[----:B0-----:R-:W-:Y:S01]  /*00f0*/  IMAD.WIDE.U32 R6, R9, 0x4, R6 ;  /* 0x0000000409067825 */ /* 0x001fe200078e0006 */
[----:B--2---:R-:W-:-:S05]  /*0100*/  IADD3 R9, PT, PT, R2, -R5, RZ ;  /* 0x8000000502097210 */ /* 0x004fca0007ffe0ff */
[----:B------:R-:W-:Y:S01]  /*0110*/  STG.E desc[UR4][R6.64], R9 ;  /* 0x0000000906007986 */ /* 0x000fe2000c101904 */
[----:B------:R-:W-:Y:S05]  /*0120*/  EXIT ;  /* 0x000000000000794d */ /* 0x000fea0003800000 */
.L_x_20:
        /* <DEDUP_REMOVED lines=13> */
.L_x_36:


//--------------------- .text.sum1                --------------------------
	.section	.text.sum1,"ax",@progbits
	.align	128
        .global         sum1
        .type           sum1,@function
        .size           sum1,(.L_x_37 - sum1)
        .other          sum1,@"STO_CUDA_ENTRY STV_DEFAULT"
sum1:
.text.sum1:
[----:B------:R-:W-:Y:S08]  /*0000*/  LDC R1, c[0x0][0x37c] ;  /* 0x0000df00ff017b82 */ /* 0x000ff00000000800 */
[----:B------:R-:W0:Y:S01]  /*0010*/  LDC.64 R2, c[0x0][0x388] ;  /* 0x0000e200ff027b82 */ /* 0x000e220000000a00 */
[----:B------:R-:W0:Y:S02]  /*0020*/  LDCU.64 UR6, c[0x0][0x358] ;  /* 0x00006b00ff0677ac */ /* 0x000e240008000a00 */
[----:B0-----:R-:W2:Y:S05]  /*0030*/  LDG.E R2, desc[UR6][R2.64] ;  /* 0x0000000602027981 */ /* 0x001eaa000c1e1900 */
[----:B------:R-:W0:Y:S01]  /*0040*/  S2UR UR4, SR_CTAID.X ;  /* 0x00000000000479c3 */ /* 0x000e220000002500 */
[----:B------:R-:W0:Y:S07]  /*0050*/  S2R R0, SR_TID.X ;  /* 0x0000000000007919 */ /* 0x000e2e0000002100 */
[----:B------:R-:W0:Y:S02]  /*0060*/  LDC R5, c[0x0][0x360] ;  /* 0x0000d800ff057b82 */ /* 0x000e240000000800 */
[----:B0-----:R-:W-:-:S05]  /*0070*/  IMAD R5, R5, UR4, R0 ;  /* 0x0000000405057c24 */ /* 0x001fca000f8e0200 */
[----:B--2---:R-:W-:-:S13]  /*0080*/  ISETP.GT.AND P0, PT, R5, R2, PT ;  /* 0x000000020500720c */ /* 0x004fda0003f04270 */
[----:B------:R-:W-:Y:S05]  /*0090*/  @P0 EXIT ;  /* 0x000000000000094d */ /* 0x000fea0003800000 */
[----:B------:R-:W0:Y:S01]  /*00a0*/  S2UR UR5, SR_CgaCtaId ;  /* 0x00000000000579c3 */ /* 0x000e220000008800 */
[----:B------:R-:W-:Y:S01]  /*00b0*/  ISETP.NE.AND P0, PT, R0, RZ, PT ;  /* 0x000000ff0000720c */ /* 0x000fe20003f05270 */
[----:B------:R-:W-:-:S06]  /*00c0*/  UMOV UR4, 0x400 ;  /* 0x0000040000047882 */ /* 0x000fcc0000000000 */
[----:B------:R-:W1:Y:S01]  /*00d0*/  LDC.64 R2, c[0x0][0x380] ;  /* 0x0000e000ff027b82 */ /* 0x000e620000000a00 */
[----:B0-----:R-:W-:Y:S01]  /*00e0*/  ULEA UR4, UR5, UR4, 0x18 ;  /* 0x0000000405047291 */ /* 0x001fe2000f8ec0ff */
[----:B-1----:R-:W-:-:S08]  /*00f0*/  IMAD.WIDE R2, R5, 0x4, R2 ;  /* 0x0000000405027825 */ /* 0x002fd000078e0202 */
[----:B------:R-:W-:Y:S01]  /*0100*/  @!P0 STS [UR4], RZ ;  /* 0x000000ffff008988 */ /* 0x000fe20008000804 */
[----:B------:R-:W-:Y:S06]  /*0110*/  BAR.SYNC.DEFER_BLOCKING 0x0 ;  /* 0x0000000000007b1d */ /* 0x000fec0000010000 */
[----:B------:R-:W2:Y:S01]  /*0120*/  LDG.E R2, desc[UR6][R2.64] ;  /* 0x0000000602027981 */ /* 0x000ea2000c1e1900 */
[----:B------:R-:W-:Y:S02]  /*0130*/  VOTEU.ANY UR5, UPT, PT ;  /* 0x0000000000057886 */ /* 0x000fe400038e0100 */
[----:B------:R-:W-:Y:S01]  /*0140*/  UFLO.U32 UR5, UR5 ;  /* 0x00000005000572bd */ /* 0x000fe200080e0000 */
[----:B------:R-:W0:Y:S05]  /*0150*/  S2R R0, SR_LANEID ;  /* 0x0000000000007919 */ /* 0x000e2a0000000000 */
[----:B0-----:R-:W-:Y:S01]  /*0160*/  ISETP.EQ.U32.AND P1, PT, R0, UR5, PT ;  /* 0x0000000500007c0c */ /* 0x001fe2000bf22070 */
[----:B--2---:R-:W0:Y:S02]  /*0170*/  REDUX.SUM UR8, R2 ;  /* 0x00000000020873c4 */ /* 0x004e24000000c000 */
[----:B0-----:R-:W-:-:S10]  /*0180*/  MOV R0, UR8 ;  /* 0x0000000800007c02 */ /* 0x001fd40008000f00 */
[----:B------:R0:W-:Y:S01]  /*0190*/  @P1 ATOMS.ADD RZ, [UR4], R0 ;  /* 0x00000000ffff198c */ /* 0x0001e20008000004 */
[----:B------:R-:W-:Y:S06]  /*01a0*/  BAR.SYNC.DEFER_BLOCKING 0x0 ;  /* 0x0000000000007b1d */ /* 0x000fec0000010000 */
[----:B------:R-:W-:Y:S05]  /*01b0*/  @P0 EXIT ;  /* 0x000000000000094d */ /* 0x000fea0003800000 */
[----:B------:R-:W1:Y:S01]  /*01c0*/  LDS R5, [UR4] ;  /* 0x00000004ff057984 */ /* 0x000e620008000800 */
[----:B------:R-:W1:Y:S03]  /*01d0*/  LDC.64 R2, c[0x0][0x390] ;  /* 0x0000e400ff027b82 */ /* 0x000e660000000a00 */
[----:B-1----:R-:W-:Y:S01]  /*01e0*/  REDG.E.ADD.STRONG.GPU desc[UR6][R2.64], R5 ;  /* 0x000000050200798e */ /* 0x002fe2000c12e106 */
[----:B------:R-:W-:Y:S05]  /*01f0*/  EXIT ;  /* 0x000000000000794d */ /* 0x000fea0003800000 */
.L_x_21:
        /* <DEDUP_REMOVED lines=16> */
.L_x_37:


//--------------------- .text.sum0                --------------------------
	.section	.text.sum0,"ax",@progbits
	.align	128
        .global         sum0
        .type           sum0,@function
        .size           sum0,(.L_x_38 - sum0)
        .other          sum0,@"STO_CUDA_ENTRY STV_DEFAULT"
sum0:
.text.sum0:
        /* <DEDUP_REMOVED lines=10> */
[----:B------:R-:W0:Y:S02]  /*00a0*/  LDC.64 R2, c[0x0][0x380] ;  /* 0x0000e000ff027b82 */ /* 0x000e240000000a00 */
[----:B0-----:R-:W-:-:S06]  /*00b0*/  IMAD.WIDE R2, R5, 0x4, R2 ;  /* 0x0000000405027825 */ /* 0x001fcc00078e0202 */
[----:B------:R-:W2:Y:S01]  /*00c0*/  LDG.E R2, desc[UR6][R2.64] ;  /* 0x0000000602027981 */ /* 0x000ea2000c1e1900 */
[----:B------:R-:W0:Y:S01]  /*00d0*/  LDC.64 R4, c[0x0][0x390] ;  /* 0x0000e400ff047b82 */ /* 0x000e220000000a00 */
[----:B------:R-:W-:Y:S01]  /*00e0*/  VOTEU.ANY UR4, UPT, PT ;  /* 0x0000000000047886 */ /* 0x000fe200038e0100 */
[----:B------:R-:W1:Y:S01]  /*00f0*/  S2R R0, SR_LANEID ;  /* 0x0000000000007919 */ /* 0x000e620000000000 */
[----:B------:R-:W-:-:S06]  /*0100*/  UFLO.U32 UR4, UR4 ;  /* 0x00000004000472bd */ /* 0x000fcc00080e0000 */
[----:B-1----:R-:W-:Y:S01]  /*0110*/  ISETP.EQ.U32.AND P0, PT, R0, UR4, PT ;  /* 0x0000000400007c0c */ /* 0x002fe2000bf02070 */
[----:B--2---:R-:W1:Y:S02]  /*0120*/  REDUX.SUM UR5, R2 ;  /* 0x00000000020573c4 */ /* 0x004e64000000c000 */
[----:B-1----:R-:W-:-:S10]  /*0130*/  MOV R7, UR5 ;  /* 0x0000000500077c02 */ /* 0x002fd40008000f00 */
[----:B0-----:R-:W-:Y:S01]  /*0140*/  @P0 REDG.E.ADD.STRONG.GPU desc[UR6][R4.64], R7 ;  /* 0x000000070400098e */ /* 0x001fe2000c12e106 */
[----:B------:R-:W-:Y:S05]  /*0150*/  EXIT ;  /* 0x000000000000794d */ /* 0x000fea0003800000 */
.L_x_22:
        /* <DEDUP_REMOVED lines=10> */
.L_x_38:


//--------------------- .text.raceCondition       --------------------------
	.section	.text.raceCondition,"ax",@progbits
	.align	128
        .global         raceCondition
        .type           raceCondition,@function
        .size           raceCondition,(.L_x_39 - raceCondition)
        .other          raceCondition,@"STO_CUDA_ENTRY STV_DEFAULT"
raceCondition:
.text.raceCondition:
[----:B------:R-:W-:Y:S08]  /*0000*/  LDC R1, c[0x0][0x37c] ;  /* 0x0000df00ff017b82 */ /* 0x000ff00000000800 */
[----:B------:R-:W0:Y:S01]  /*0010*/  LDC.64 R2, c[0x0][0x380] ;  /* 0x0000e000ff027b82 */ /* 0x000e220000000a00 */
[----:B------:R-:W0:Y:S02]  /*0020*/  LDCU.64 UR4, c[0x0][0x358] ;  /* 0x00006b00ff0477ac */ /* 0x000e240008000a00 */
[----:B0-----:R-:W2:Y:S02]  /*0030*/  LDG.E R0, desc[UR4][R2.64] ;  /* 0x0000000402007981 */ /* 0x001ea4000c1e1900 */
[----:B--2---:R-:W-:-:S05]  /*0040*/  IADD3 R5, PT, PT, R0, 0x32, RZ ;  /* 0x0000003200057810 */ /* 0x004fca0007ffe0ff */
[----:B------:R-:W-:Y:S01]  /*0050*/  STG.E desc[UR4][R2.64], R5 ;  /* 0x0000000502007986 */ /* 0x000fe2000c101904 */
[----:B------:R-:W-:Y:S05]  /*0060*/  EXIT ;  /* 0x000000000000794d */ /* 0x000fea0003800000 */
.L_x_23:
        /* <DEDUP_REMOVED lines=9> */
.L_x_39:


//--------------------- .text.positionGlobalIdx   --------------------------
	.section	.text.positionGlobalIdx,"ax",@progbits
	.align	128
        .global         positionGlobalIdx
        .type           positionGlobalIdx,@function
        .size           positionGlobalIdx,(.L_x_40 - positionGlobalIdx)
        .other          positionGlobalIdx,@"STO_CUDA_ENTRY STV_DEFAULT"
positionGlobalIdx:
.text.positionGlobalIdx:
        /* <DEDUP_REMOVED lines=8> */
[----:B-1----:R-:W-:Y:S01]  /*0080*/  STG.E desc[UR4][R2.64], R5 ;  /* 0x0000000502007986 */ /* 0x002fe2000c101904 */
[----:B------:R-:W-:Y:S05]  /*0090*/  EXIT ;  /* 0x000000000000794d */ /* 0x000fea0003800000 */
.L_x_24:
        /* <DEDUP_REMOVED lines=14> */
.L_x_40:


//--------------------- .text.positionThreadIdx   --------------------------
	.section	.text.positionThreadIdx,"ax",@progbits
	.align	128
        .global         positionThreadIdx
        .type           positionThreadIdx,@function
        .size           positionThreadIdx,(.L_x_41 - positionThreadIdx)
        .other          positionThreadIdx,@"STO_CUDA_ENTRY STV_DEFAULT"
positionThreadIdx:
.text.positionThreadIdx:
        /* <DEDUP_REMOVED lines=10> */
.L_x_25:
        /* <DEDUP_REMOVED lines=14> */
.L_x_41:


//--------------------- .text.positionBlockIdx    --------------------------
	.section	.text.positionBlockIdx,"ax",@progbits
	.align	128
        .global         positionBlockIdx
        .type           positionBlockIdx,@function
        .size           positionBlockIdx,(.L_x_42 - positionBlockIdx)
        .other          positionBlockIdx,@"STO_CUDA_ENTRY STV_DEFAULT"
positionBlockIdx:
.text.positionBlockIdx:
[----:B------:R-:W-:Y:S01]  /*0000*/  LDC R1, c[0x0][0x37c] ;  /* 0x0000df00ff017b82 */ /* 0x000fe20000000800 */
[----:B------:R-:W0:Y:S07]  /*0010*/  S2R R7, SR_CTAID.X ;  /* 0x0000000000077919 */ /* 0x000e2e0000002500 */
[----:B------:R-:W1:Y:S01]  /*0020*/  LDC.64 R2, c[0x0][0x380] ;  /* 0x0000e000ff027b82 */ /* 0x000e620000000a00 */
[----:B------:R-:W0:Y:S01]  /*0030*/  LDCU UR6, c[0x0][0x360] ;  /* 0x00006c00ff0677ac */ /* 0x000e220008000800 */
[----:B------:R-:W0:Y:S01]  /*0040*/  S2R R0, SR_TID.X ;  /* 0x0000000000007919 */ /* 0x000e220000002100 */
[----:B------:R-:W2:Y:S01]  /*0050*/  LDCU.64 UR4, c[0x0][0x358] ;  /* 0x00006b00ff0477ac */ /* 0x000ea20008000a00 */
[----:B0-----:R-:W-:-:S04]  /*0060*/  IMAD R5, R7, UR6, R0 ;  /* 0x0000000607057c24 */ /* 0x001fc8000f8e0200 */
[----:B-1----:R-:W-:-:S05]  /*0070*/  IMAD.WIDE R2, R5, 0x4, R2 ;  /* 0x0000000405027825 */ /* 0x002fca00078e0202 */
[----:B--2---:R-:W-:Y:S01]  /*0080*/  STG.E desc[UR4][R2.64], R7 ;  /* 0x0000000702007986 */ /* 0x004fe2000c101904 */
[----:B------:R-:W-:Y:S05]  /*0090*/  EXIT ;  /* 0x000000000000794d */ /* 0x000fea0003800000 */
.L_x_26:
        /* <DEDUP_REMOVED lines=14> */
.L_x_42:


//--------------------- .text.position196         --------------------------
	.section	.text.position196,"ax",@progbits
	.align	128
        .global         position196
        .type           position196,@function
        .size           position196,(.L_x_43 - position196)
        .other          position196,@"STO_CUDA_ENTRY STV_DEFAULT"
position196:
.text.position196:
[----:B------:R-:W-:Y:S01]  /*0000*/  LDC R1, c[0x0][0x37c] ;  /* 0x0000df00ff017b82 */ /* 0x000fe20000000800 */
[----:B------:R-:W0:Y:S07]  /*0010*/  S2R R0, SR_TID.X ;  /* 0x0000000000007919 */ /* 0x000e2e0000002100 */
[----:B------:R-:W0:Y:S01]  /*0020*/  S2UR UR6, SR_CTAID.X ;  /* 0x00000000000679c3 */ /* 0x000e220000002500 */
[----:B------:R-:W1:Y:S01]  /*0030*/  LDCU.64 UR4, c[0x0][0x358] ;  /* 0x00006b00ff0477ac */ /* 0x000e620008000a00 */
[----:B------:R-:W-:-:S06]  /*0040*/  HFMA2 R7, -RZ, RZ, 0, 1.16825103759765625e-05 ;  /* 0x000000c4ff077431 */ /* 0x000fcc00000001ff */
[----:B------:R-:W0:Y:S08]  /*0050*/  LDC R5, c[0x0][0x360] ;  /* 0x0000d800ff057b82 */ /* 0x000e300000000800 */
[----:B------:R-:W2:Y:S01]  /*0060*/  LDC.64 R2, c[0x0][0x380] ;  /* 0x0000e000ff027b82 */ /* 0x000ea20000000a00 */
[----:B0-----:R-:W-:-:S04]  /*0070*/  IMAD R5, R5, UR6, R0 ;  /* 0x0000000605057c24 */ /* 0x001fc8000f8e0200 */
[----:B--2---:R-:W-:-:S05]  /*0080*/  IMAD.WIDE R2, R5, 0x4, R2 ;  /* 0x0000000405027825 */ /* 0x004fca00078e0202 */
[----:B-1----:R-:W-:Y:S01]  /*0090*/  STG.E desc[UR4][R2.64], R7 ;  /* 0x0000000702007986 */ /* 0x002fe2000c101904 */
[----:B------:R-:W-:Y:S05]  /*00a0*/  EXIT ;  /* 0x000000000000794d */ /* 0x000fea0003800000 */
.L_x_27:
        /* <DEDUP_REMOVED lines=13> */
.L_x_43:


//--------------------- .nv.shared.inclusiveScan  --------------------------
	.section	.nv.shared.inclusiveScan,"aw",@nobits
	.sectionflags	@""
	.align	4
.nv.shared.inclusiveScan:
	.zero		1152


//--------------------- .nv.shared.reserved.0     --------------------------
	.section	.nv.shared.reserved.0,"aw",@nobits
	.weak		__nv_reservedSMEM_offset_0_alias
	.size		__nv_reservedSMEM_offset_0_alias, 0, 64
	.other		__nv_reservedSMEM_offset_0_alias,@"STO_CUDA_RESERVED_SHARED STV_DEFAULT"
__nv_reservedSMEM_offset_0_alias:
	.zero		0
	.zero		64


//--------------------- .nv.shared.blockSum       --------------------------
	.section	.nv.shared.blockSum,"aw",@nobits
	.sectionflags	@""
	.align	4
.nv.shared.blockSum:
	.zero		1152


//--------------------- .nv.shared.matMul1        --------------------------
	.section	.nv.shared.matMul1,"aw",@nobits
	.sectionflags	@""
	.align	4
.nv.shared.matMul1:
	.zero		1536


//--------------------- .nv.shared.adjDiff1       --------------------------
	.section	.nv.shared.adjDiff1,"aw",@nobits
	.sectionflags	@""
	.align	4
.nv.shared.adjDiff1:
	.zero		1152


//--------------------- .nv.shared.sum1           --------------------------
	.section	.nv.shared.sum1,"aw",@nobits
	.sectionflags	@""
	.align	4
.nv.shared.sum1:
	.zero		1028


//--------------------- .nv.constant0.inclusiveScan --------------------------
	.section	.nv.constant0.inclusiveScan,"a",@progbits
	.sectionflags	@""
	.align	4
.nv.constant0.inclusiveScan:
	.zero		904


//--------------------- .nv.constant0.blockSum    --------------------------
	.section	.nv.constant0.blockSum,"a",@progbits
	.sectionflags	@""
	.align	4
.nv.constant0.blockSum:
	.zero		920


//--------------------- .nv.constant0.badMemoryAccess --------------------------
	.section	.nv.constant0.badMemoryAccess,"a",@progbits
	.sectionflags	@""
	.align	4
.nv.constant0.badMemoryAccess:
	.zero		912


//--------------------- .nv.constant0.matMul1     --------------------------
	.section	.nv.constant0.matMul1,"a",@progbits
	.sectionflags	@""
	.align	4
.nv.constant0.matMul1:
	.zero		928


//--------------------- .nv.constant0.matMul0     --------------------------
	.section	.nv.constant0.matMul0,"a",@progbits
	.sectionflags	@""
	.align	4
.nv.constant0.matMul0:
	.zero		928


//--------------------- .nv.constant0.badKernel1  --------------------------
	.section	.nv.constant0.badKernel1,"a",@progbits
	.sectionflags	@""
	.align	4
.nv.constant0.badKernel1:
	.zero		904


//--------------------- .nv.constant0.badKernel0  --------------------------
	.section	.nv.constant0.badKernel0,"a",@progbits
	.sectionflags	@""
	.align	4
.nv.constant0.badKernel0:
	.zero		904


//--------------------- .nv.constant0.adjDiff1    --------------------------
	.section	.nv.constant0.adjDiff1,"a",@progbits
	.sectionflags	@""
	.align	4
.nv.constant0.adjDiff1:
	.zero		912


//--------------------- .nv.constant0.adjDiff0    --------------------------
	.section	.nv.constant0.adjDiff0,"a",@progbits
	.sectionflags	@""
	.align	4
.nv.constant0.adjDiff0:
	.zero		912


//--------------------- .nv.constant0.sum1        --------------------------
	.section	.nv.constant0.sum1,"a",@progbits
	.sectionflags	@""
	.align	4
.nv.constant0.sum1:
	.zero		920


//--------------------- .nv.constant0.sum0        --------------------------
	.section	.nv.constant0.sum0,"a",@progbits
	.sectionflags	@""
	.align	4
.nv.constant0.sum0:
	.zero		920


//--------------------- .nv.constant0.raceCondition --------------------------
	.section	.nv.constant0.raceCondition,"a",@progbits
	.sectionflags	@""
	.align	4
.nv.constant0.raceCondition:
	.zero		904


//--------------------- .nv.constant0.positionGlobalIdx --------------------------
	.section	.nv.constant0.positionGlobalIdx,"a",@progbits
	.sectionflags	@""
	.align	4
.nv.constant0.positionGlobalIdx:
	.zero		904


//--------------------- .nv.constant0.positionThreadIdx --------------------------
	.section	.nv.constant0.positionThreadIdx,"a",@progbits
	.sectionflags	@""
	.align	4
.nv.constant0.positionThreadIdx:
	.zero		904


//--------------------- .nv.constant0.positionBlockIdx --------------------------
	.section	.nv.constant0.positionBlockIdx,"a",@progbits
	.sectionflags	@""
	.align	4
.nv.constant0.positionBlockIdx:
	.zero		904


//--------------------- .nv.constant0.position196 --------------------------
	.section	.nv.constant0.position196,"a",@progbits
	.sectionflags	@""
	.align	4
.nv.constant0.position196:
	.zero		904


//--------------------- SYMBOLS --------------------------

	.type		.nv.reservedSmem.offset0,@object
	.size		.nv.reservedSmem.offset0,0x4
	.type		.nv.reservedSmem.cap,@object
	.size		.nv.reservedSmem.cap,0x4
